	.target	sm_100a

	.elftype	@"ET_EXEC"


//--------------------- .note.nv.tkinfo           --------------------------
	.section	.note.nv.tkinfo,"",@"SHT_NOTE"
	.sectionflags	@"SHF_NOTE_NV_TKINFO"
	.tkinfo
        /*0018*/ 	.word	0x00000002
        /*0030*/ 	.string	""
        /*0030*/ 	.string	"ptxas"
        /*0030*/ 	.string	"Cuda compilation tools, release 13.0, V13.0.88"
        /*0030*/ 	.string	"Build cuda_13.0.r13.0/compiler.36424714_0"
        /*0030*/ 	.string	"-arch sm_100a -m 64 "



//--------------------- .note.nv.cuinfo           --------------------------
	.section	.note.nv.cuinfo,"",@"SHT_NOTE"
	.sectionflags	@"SHF_NOTE_NV_CUINFO"
        /*0018*/ 	.short	0x0002
        /*001a*/ 	.short	0x0064
        /*001c*/ 	.short	0x0082
	.zero		2


//--------------------- .nv.info                  --------------------------
	.section	.nv.info,"",@"SHT_CUDA_INFO"
	.align	4


	//----- nvinfo : EIATTR_REGCOUNT
	.align		4
        /*0000*/ 	.byte	0x04, 0x2f
        /*0002*/ 	.short	(.L_19 - .L_18)
	.align		4
.L_18:
        /*0004*/ 	.word	index@(_ZN7cutlass13device_kernelINS_4gemm6kernel13GemmUniversalIN4cute5tupleIJiiiiEEENS1_10collective13CollectiveMmaINS1_35MainloopSm100TmaUmmaWarpSpecializedILi3ELi2ELi4ENS5_IJNS4_1CILi2EEESB_NSA_ILi1EEEEEEEENS5_IJNSA_ILi128EEESF_NSA_ILi32EEEEEENS_6half_tENS5_IJlSC_lEEESI_SJ_NS4_8TiledMMAINS4_8MMA_AtomIJNS4_26SM100_MMA_F16BF16_2x1SM_SSISI_SI_fLi128ELi128ELNS4_4UMMA5MajorE0ELSO_0ELNSN_7ScaleInE0ELSP_0EEEEEENS4_6LayoutINS5_IJSC_SC_SC_EEENS5_IJNSA_ILi0EEESU_SU_EEEEENS5_IJNS4_10UnderscoreESX_SX_EEEEENS4_28SM100_TMA_2SM_LOAD_MULTICASTENS4_14ComposedLayoutINS4_7SwizzleILi2ELi4ELi3EEENS4_18smem_ptr_flag_bitsILi16EEENSS_INS5_IJNSA_ILi8EEESG_EEENS5_IJSG_SC_EEEEEEEvNS4_8identityENS4_18SM100_TMA_2SM_LOADES1A_vS1B_EENS_8epilogue10collective18CollectiveEpilogueINS1E_23Sm100TmaWarpSpecializedILi4ELi2ELi16ELb1ELb0EEEJNS5_IJNSA_ILi64EEESF_SG_EEENS5_IJNSS_IS1J_SC_EENSS_INS5_IJNSA_ILi16EEESB_EEENS5_IJSC_S1J_EEEEEEEESI_SJ_SI_SJ_NS1E_6fusion15FusionCallbacksIS1I_NS1R_17LinearCombinationISI_fSI_fLNS_15FloatRoundStyleE2EEES1K_S1Q_JEEENS4_5SM1004TMEM4LOAD26SM100_TMEM_LOAD_32dp32b16xENS4_13SM90_TMA_LOADENS11_INS12_ILi1ELi4ELi3EEES15_NSS_INS5_IJS16_S1M_EEENS5_IJS1M_SC_EEEEEEENS4_39AutoVectorizingCopyWithAssumedAlignmentILi128EEENS4_14SM90_TMA_STOREES26_S28_S28_EEEvvEEEEvNT_6ParamsE)
        /*0008*/ 	.word	0x00000044


	//----- nvinfo : EIATTR_FRAME_SIZE
	.align		4
.L_19:
        /*000c*/ 	.byte	0x04, 0x11
        /*000e*/ 	.short	(.L_21 - .L_20)
	.align		4
.L_20:
        /*0010*/ 	.word	index@($__internal_2_$__cuda_sm10x_tcgen05_guardrail_trap_unallocated_columns_being_dealloced)
        /*0014*/ 	.word	0x00000000


	//----- nvinfo : EIATTR_FRAME_SIZE
	.align		4
.L_21:
        /*0018*/ 	.byte	0x04, 0x11
        /*001a*/ 	.short	(.L_23 - .L_22)
	.align		4
.L_22:
        /*001c*/ 	.word	index@($__internal_1_$__cuda_sm10x_tcgen05_guardrail_trap_phase_invalid_during_alloc)
        /*0020*/ 	.word	0x00000000


	//----- nvinfo : EIATTR_FRAME_SIZE
	.align		4
.L_23:
        /*0024*/ 	.byte	0x04, 0x11
        /*0026*/ 	.short	(.L_25 - .L_24)
	.align		4
.L_24:
        /*0028*/ 	.word	index@($__internal_0_$__cuda_sm10x_tcgen05_guardrail_trap_col_being_dealloced_not_returned_by_alloc)
        /*002c*/ 	.word	0x00000000


	//----- nvinfo : EIATTR_FRAME_SIZE
	.align		4
.L_25:
        /*0030*/ 	.byte	0x04, 0x11
        /*0032*/ 	.short	(.L_27 - .L_26)
	.align		4
.L_26:
        /*0034*/ 	.word	index@(_ZN7cutlass13device_kernelINS_4gemm6kernel13GemmUniversalIN4cute5tupleIJiiiiEEENS1_10collective13CollectiveMmaINS1_35MainloopSm100TmaUmmaWarpSpecializedILi3ELi2ELi4ENS5_IJNS4_1CILi2EEESB_NSA_ILi1EEEEEEEENS5_IJNSA_ILi128EEESF_NSA_ILi32EEEEEENS_6half_tENS5_IJlSC_lEEESI_SJ_NS4_8TiledMMAINS4_8MMA_AtomIJNS4_26SM100_MMA_F16BF16_2x1SM_SSISI_SI_fLi128ELi128ELNS4_4UMMA5MajorE0ELSO_0ELNSN_7ScaleInE0ELSP_0EEEEEENS4_6LayoutINS5_IJSC_SC_SC_EEENS5_IJNSA_ILi0EEESU_SU_EEEEENS5_IJNS4_10UnderscoreESX_SX_EEEEENS4_28SM100_TMA_2SM_LOAD_MULTICASTENS4_14ComposedLayoutINS4_7SwizzleILi2ELi4ELi3EEENS4_18smem_ptr_flag_bitsILi16EEENSS_INS5_IJNSA_ILi8EEESG_EEENS5_IJSG_SC_EEEEEEEvNS4_8identityENS4_18SM100_TMA_2SM_LOADES1A_vS1B_EENS_8epilogue10collective18CollectiveEpilogueINS1E_23Sm100TmaWarpSpecializedILi4ELi2ELi16ELb1ELb0EEEJNS5_IJNSA_ILi64EEESF_SG_EEENS5_IJNSS_IS1J_SC_EENSS_INS5_IJNSA_ILi16EEESB_EEENS5_IJSC_S1J_EEEEEEEESI_SJ_SI_SJ_NS1E_6fusion15FusionCallbacksIS1I_NS1R_17LinearCombinationISI_fSI_fLNS_15FloatRoundStyleE2EEES1K_S1Q_JEEENS4_5SM1004TMEM4LOAD26SM100_TMEM_LOAD_32dp32b16xENS4_13SM90_TMA_LOADENS11_INS12_ILi1ELi4ELi3EEES15_NSS_INS5_IJS16_S1M_EEENS5_IJS1M_SC_EEEEEEENS4_39AutoVectorizingCopyWithAssumedAlignmentILi128EEENS4_14SM90_TMA_STOREES26_S28_S28_EEEvvEEEEvNT_6ParamsE)
        /*0038*/ 	.word	0x00000000


	//----- nvinfo : EIATTR_MIN_STACK_SIZE
	.align		4
.L_27:
        /*003c*/ 	.byte	0x04, 0x12
        /*003e*/ 	.short	(.L_29 - .L_28)
	.align		4
.L_28:
        /*0040*/ 	.word	index@(_ZN7cutlass13device_kernelINS_4gemm6kernel13GemmUniversalIN4cute5tupleIJiiiiEEENS1_10collective13CollectiveMmaINS1_35MainloopSm100TmaUmmaWarpSpecializedILi3ELi2ELi4ENS5_IJNS4_1CILi2EEESB_NSA_ILi1EEEEEEEENS5_IJNSA_ILi128EEESF_NSA_ILi32EEEEEENS_6half_tENS5_IJlSC_lEEESI_SJ_NS4_8TiledMMAINS4_8MMA_AtomIJNS4_26SM100_MMA_F16BF16_2x1SM_SSISI_SI_fLi128ELi128ELNS4_4UMMA5MajorE0ELSO_0ELNSN_7ScaleInE0ELSP_0EEEEEENS4_6LayoutINS5_IJSC_SC_SC_EEENS5_IJNSA_ILi0EEESU_SU_EEEEENS5_IJNS4_10UnderscoreESX_SX_EEEEENS4_28SM100_TMA_2SM_LOAD_MULTICASTENS4_14ComposedLayoutINS4_7SwizzleILi2ELi4ELi3EEENS4_18smem_ptr_flag_bitsILi16EEENSS_INS5_IJNSA_ILi8EEESG_EEENS5_IJSG_SC_EEEEEEEvNS4_8identityENS4_18SM100_TMA_2SM_LOADES1A_vS1B_EENS_8epilogue10collective18CollectiveEpilogueINS1E_23Sm100TmaWarpSpecializedILi4ELi2ELi16ELb1ELb0EEEJNS5_IJNSA_ILi64EEESF_SG_EEENS5_IJNSS_IS1J_SC_EENSS_INS5_IJNSA_ILi16EEESB_EEENS5_IJSC_S1J_EEEEEEEESI_SJ_SI_SJ_NS1E_6fusion15FusionCallbacksIS1I_NS1R_17LinearCombinationISI_fSI_fLNS_15FloatRoundStyleE2EEES1K_S1Q_JEEENS4_5SM1004TMEM4LOAD26SM100_TMEM_LOAD_32dp32b16xENS4_13SM90_TMA_LOADENS11_INS12_ILi1ELi4ELi3EEES15_NSS_INS5_IJS16_S1M_EEENS5_IJS1M_SC_EEEEEEENS4_39AutoVectorizingCopyWithAssumedAlignmentILi128EEENS4_14SM90_TMA_STOREES26_S28_S28_EEEvvEEEEvNT_6ParamsE)
        /*0044*/ 	.word	0x00000000
.L_29:


//--------------------- .nv.compat                --------------------------
	.section	.nv.compat,"",@"SHT_CUDA_COMPAT_INFO"
	.align	4
        /*0000*/ 	.byte	0x02, 0x09, 0x01, 0x00, 0x02, 0x02, 0x02, 0x00, 0x02, 0x05, 0x05, 0x00, 0x03, 0x07, 0x01, 0x01
        /*0010*/ 	.byte	0x02, 0x03, 0x01, 0x00, 0x02, 0x06, 0x01, 0x00, 0x04, 0x0b, 0x08, 0x00, 0x09, 0x00, 0x00, 0x00
        /*0020*/ 	.byte	0x00, 0x00, 0x00, 0x00


//--------------------- .nv.info._ZN7cutlass13device_kernelINS_4gemm6kernel13GemmUniversalIN4cute5tupleIJiiiiEEENS1_10collective13CollectiveMmaINS1_35MainloopSm100TmaUmmaWarpSpecializedILi3ELi2ELi4ENS5_IJNS4_1CILi2EEESB_NSA_ILi1EEEEEEEENS5_IJNSA_ILi128EEESF_NSA_ILi32EEEEEENS_6half_tENS5_IJlSC_lEEESI_SJ_NS4_8TiledMMAINS4_8MMA_AtomIJNS4_26SM100_MMA_F16BF16_2x1SM_SSISI_SI_fLi128ELi128ELNS4_4UMMA5MajorE0ELSO_0ELNSN_7ScaleInE0ELSP_0EEEEEENS4_6LayoutINS5_IJSC_SC_SC_EEENS5_IJNSA_ILi0EEESU_SU_EEEEENS5_IJNS4_10UnderscoreESX_SX_EEEEENS4_28SM100_TMA_2SM_LOAD_MULTICASTENS4_14ComposedLayoutINS4_7SwizzleILi2ELi4ELi3EEENS4_18smem_ptr_flag_bitsILi16EEENSS_INS5_IJNSA_ILi8EEESG_EEENS5_IJSG_SC_EEEEEEEvNS4_8identityENS4_18SM100_TMA_2SM_LOADES1A_vS1B_EENS_8epilogue10collective18CollectiveEpilogueINS1E_23Sm100TmaWarpSpecializedILi4ELi2ELi16ELb1ELb0EEEJNS5_IJNSA_ILi64EEESF_SG_EEENS5_IJNSS_IS1J_SC_EENSS_INS5_IJNSA_ILi16EEESB_EEENS5_IJSC_S1J_EEEEEEEESI_SJ_SI_SJ_NS1E_6fusion15FusionCallbacksIS1I_NS1R_17LinearCombinationISI_fSI_fLNS_15FloatRoundStyleE2EEES1K_S1Q_JEEENS4_5SM1004TMEM4LOAD26SM100_TMEM_LOAD_32dp32b16xENS4_13SM90_TMA_LOADENS11_INS12_ILi1ELi4ELi3EEES15_NSS_INS5_IJS16_S1M_EEENS5_IJS1M_SC_EEEEEEENS4_39AutoVectorizingCopyWithAssumedAlignmentILi128EEENS4_14SM90_TMA_STOREES26_S28_S28_EEEvvEEEEvNT_6ParamsE --------------------------
	.section	.nv.info._ZN7cutlass13device_kernelINS_4gemm6kernel13GemmUniversalIN4cute5tupleIJiiiiEEENS1_10collective13CollectiveMmaINS1_35MainloopSm100TmaUmmaWarpSpecializedILi3ELi2ELi4ENS5_IJNS4_1CILi2EEESB_NSA_ILi1EEEEEEEENS5_IJNSA_ILi128EEESF_NSA_ILi32EEEEEENS_6half_tENS5_IJlSC_lEEESI_SJ_NS4_8TiledMMAINS4_8MMA_AtomIJNS4_26SM100_MMA_F16BF16_2x1SM_SSISI_SI_fLi128ELi128ELNS4_4UMMA5MajorE0ELSO_0ELNSN_7ScaleInE0ELSP_0EEEEEENS4_6LayoutINS5_IJSC_SC_SC_EEENS5_IJNSA_ILi0EEESU_SU_EEEEENS5_IJNS4_10UnderscoreESX_SX_EEEEENS4_28SM100_TMA_2SM_LOAD_MULTICASTENS4_14ComposedLayoutINS4_7SwizzleILi2ELi4ELi3EEENS4_18smem_ptr_flag_bitsILi16EEENSS_INS5_IJNSA_ILi8EEESG_EEENS5_IJSG_SC_EEEEEEEvNS4_8identityENS4_18SM100_TMA_2SM_LOADES1A_vS1B_EENS_8epilogue10collective18CollectiveEpilogueINS1E_23Sm100TmaWarpSpecializedILi4ELi2ELi16ELb1ELb0EEEJNS5_IJNSA_ILi64EEESF_SG_EEENS5_IJNSS_IS1J_SC_EENSS_INS5_IJNSA_ILi16EEESB_EEENS5_IJSC_S1J_EEEEEEEESI_SJ_SI_SJ_NS1E_6fusion15FusionCallbacksIS1I_NS1R_17LinearCombinationISI_fSI_fLNS_15FloatRoundStyleE2EEES1K_S1Q_JEEENS4_5SM1004TMEM4LOAD26SM100_TMEM_LOAD_32dp32b16xENS4_13SM90_TMA_LOADENS11_INS12_ILi1ELi4ELi3EEES15_NSS_INS5_IJS16_S1M_EEENS5_IJS1M_SC_EEEEEEENS4_39AutoVectorizingCopyWithAssumedAlignmentILi128EEENS4_14SM90_TMA_STOREES26_S28_S28_EEEvvEEEEvNT_6ParamsE,"",@"SHT_CUDA_INFO"
	.sectionflags	@""
	.align	4


	//----- nvinfo : EIATTR_CUDA_API_VERSION
	.align		4
        /*0000*/ 	.byte	0x04, 0x37
        /*0002*/ 	.short	(.L_31 - .L_30)
.L_30:
        /*0004*/ 	.word	0x00000082


	//----- nvinfo : EIATTR_KPARAM_INFO
	.align		4
.L_31:
        /*0008*/ 	.byte	0x04, 0x17
        /*000a*/ 	.short	(.L_33 - .L_32)
.L_32:
        /*000c*/ 	.word	0x00000000
        /*0010*/ 	.short	0x0000
        /*0012*/ 	.short	0x0000
        /*0014*/ 	.byte	0x00, 0xf0, 0x01, 0x20


	//----- nvinfo : EIATTR_AT_ENTRY_FRAGMENTS
	.align		4
.L_33:
        /*0018*/ 	.byte	0x04, 0x4f
        /*001a*/ 	.short	(.L_35 - .L_34)


	//   ....[0]....
.L_34:
        /*001c*/ 	.word	0x00000007


	//----- nvinfo : EIATTR_RESERVED_SMEM_USED
	.align		4
.L_35:
        /*0020*/ 	.byte	0x01, 0x41
	.zero		2


	//----- nvinfo : EIATTR_SPARSE_MMA_MASK
	.align		4
        /*0024*/ 	.byte	0x03, 0x50
        /*0026*/ 	.short	0x0000


	//----- nvinfo : EIATTR_TCGEN05_2CTA_USED
	.align		4
        /*0028*/ 	.byte	0x01, 0x52
	.zero		2


	//----- nvinfo : EIATTR_MAXREG_COUNT
	.align		4
        /*002c*/ 	.byte	0x03, 0x1b
        /*002e*/ 	.short	0x00ff


	//----- nvinfo : EIATTR_NUM_BARRIERS
	.align		4
        /*0030*/ 	.byte	0x02, 0x4c
        /*0032*/ 	.byte	0x07
	.zero		1


	//----- nvinfo : EIATTR_EXTERNS
	.align		4
        /*0034*/ 	.byte	0x04, 0x0f
        /*0036*/ 	.short	(.L_37 - .L_36)


	//   ....[0]....
	.align		4
.L_36:
        /*0038*/ 	.word	index@(__assertfail)


	//----- nvinfo : EIATTR_MERCURY_ISA_VERSION
	.align		4
.L_37:
        /*003c*/ 	.byte	0x03, 0x5f
        /*003e*/ 	.short	0x0101


	//----- nvinfo : EIATTR_INT_WARP_WIDE_INSTR_OFFSETS
	.align		4
        /*0040*/ 	.byte	0x04, 0x31
        /*0042*/ 	.short	(.L_39 - .L_38)


	//   ....[0]....
.L_38:
        /*0044*/ 	.word	0x00000d50


	//   ....[1]....
        /*0048*/ 	.word	0x00000df0


	//   ....[2]....
        /*004c*/ 	.word	0x00004120


	//   ....[3]....
        /*0050*/ 	.word	0x00004150


	//   ....[4]....
        /*0054*/ 	.word	0x00004170


	//   ....[5]....
        /*0058*/ 	.word	0x00004cb0


	//   ....[6]....
        /*005c*/ 	.word	0x00004d50


	//   ....[7]....
        /*0060*/ 	.word	0x00004e10


	//   ....[8]....
        /*0064*/ 	.word	0x00004e80


	//   ....[9]....
        /*0068*/ 	.word	0x00004f40


	//   ....[10]....
        /*006c*/ 	.word	0x00004fe0


	//   ....[11]....
        /*0070*/ 	.word	0x00005050


	//   ....[12]....
        /*0074*/ 	.word	0x00005110


	//   ....[13]....
        /*0078*/ 	.word	0x000051b0


	//   ....[14]....
        /*007c*/ 	.word	0x00005250


	//   ....[15]....
        /*0080*/ 	.word	0x00005340


	//   ....[16]....
        /*0084*/ 	.word	0x00005410


	//----- nvinfo : EIATTR_COOP_GROUP_MASK_REGIDS
	.align		4
.L_39:
        /*0088*/ 	.byte	0x04, 0x29
        /*008a*/ 	.short	(.L_41 - .L_40)


	//   ....[0]....
.L_40:
        /*008c*/ 	.word	0xffffffff


	//   ....[1]....
        /*0090*/ 	.word	0xffffffff


	//   ....[2]....
        /*0094*/ 	.word	0xffffffff


	//   ....[3]....
        /*0098*/ 	.word	0xffffffff


	//   ....[4]....
        /*009c*/ 	.word	0xffffffff


	//   ....[5]....
        /*00a0*/ 	.word	0xffffffff


	//   ....[6]....
        /*00a4*/ 	.word	0xffffffff


	//   ....[7]....
        /*00a8*/ 	.word	0xffffffff


	//   ....[8]....
        /*00ac*/ 	.word	0xffffffff


	//   ....[9]....
        /*00b0*/ 	.word	0xffffffff


	//   ....[10]....
        /*00b4*/ 	.word	0xffffffff


	//   ....[11]....
        /*00b8*/ 	.word	0xffffffff


	//   ....[12]....
        /*00bc*/ 	.word	0xffffffff


	//   ....[13]....
        /*00c0*/ 	.word	0xffffffff


	//----- nvinfo : EIATTR_COOP_GROUP_INSTR_OFFSETS
	.align		4
.L_41:
        /*00c4*/ 	.byte	0x04, 0x28
        /*00c6*/ 	.short	(.L_43 - .L_42)


	//   ....[0]....
.L_42:
        /*00c8*/ 	.word	0x000000b0


	//   ....[1]....
        /*00cc*/ 	.word	0x00000520


	//   ....[2]....
        /*00d0*/ 	.word	0x000006c0


	//   ....[3]....
        /*00d4*/ 	.word	0x00000850


	//   ....[4]....
        /*00d8*/ 	.word	0x00000940


	//   ....[5]....
        /*00dc*/ 	.word	0x00000aa0


	//   ....[6]....
        /*00e0*/ 	.word	0x00000c30


	//   ....[7]....
        /*00e4*/ 	.word	0x00000e70


	//   ....[8]....
        /*00e8*/ 	.word	0x000021c0


	//   ....[9]....
        /*00ec*/ 	.word	0x00002fe0


	//   ....[10]....
        /*00f0*/ 	.word	0x000034b0


	//   ....[11]....
        /*00f4*/ 	.word	0x000034e0


	//   ....[12]....
        /*00f8*/ 	.word	0x00004020


	//   ....[13]....
        /*00fc*/ 	.word	0x00004230


	//----- nvinfo : EIATTR_VRC_CTA_INIT_COUNT
	.align		4
.L_43:
        /*0100*/ 	.byte	0x02, 0x4a
        /*0102*/ 	.byte	0x80
	.zero		1


	//----- nvinfo : EIATTR_SYSCALL_OFFSETS
	.align		4
        /*0104*/ 	.byte	0x04, 0x46
        /*0106*/ 	.short	(.L_45 - .L_44)


	//   ....[0]....
.L_44:
        /*0108*/ 	.word	0x00005fb0


	//   ....[1]....
        /*010c*/ 	.word	0x000060a0


	//   ....[2]....
        /*0110*/ 	.word	0x00006840


	//   ....[3]....
        /*0114*/ 	.word	0x00007170


	//   ....[4]....
        /*0118*/ 	.word	0x00007a40


	//   ....[5]....
        /*011c*/ 	.word	0x00008310


	//----- nvinfo : EIATTR_MBARRIER_INSTR_OFFSETS
	.align		4
.L_45:
        /*0120*/ 	.byte	0x04, 0x39
        /*0122*/ 	.short	(.L_47 - .L_46)


	//   ....[0]....
.L_46:
        /*0124*/ 	.word	0x00000650
        /*0128*/ 	.word	0x000000ff
        /*012c*/ 	.word	0x00000000
        /*0130*/ 	.short	0x0100
        /*0132*/ 	.byte	0x04
	.zero		1


	//   ....[1]....
        /*0134*/ 	.word	0x00000660
        /*0138*/ 	.word	0x000000ff
        /*013c*/ 	.word	0x00000018
        /*0140*/ 	.short	0x0100
        /*0142*/ 	.byte	0x04
	.zero		1


	//   ....[2]....
        /*0144*/ 	.word	0x00000670
        /*0148*/ 	.word	0x000000ff
        /*014c*/ 	.word	0x00000008
        /*0150*/ 	.short	0x0100
        /*0152*/ 	.byte	0x04
	.zero		1


	//   ....[3]....
        /*0154*/ 	.word	0x00000680
        /*0158*/ 	.word	0x000000ff
        /*015c*/ 	.word	0x00000020
        /*0160*/ 	.short	0x0100
        /*0162*/ 	.byte	0x04
	.zero		1


	//   ....[4]....
        /*0164*/ 	.word	0x00000690
        /*0168*/ 	.word	0x000000ff
        /*016c*/ 	.word	0x00000010
        /*0170*/ 	.short	0x0100
        /*0172*/ 	.byte	0x04
	.zero		1


	//   ....[5]....
        /*0174*/ 	.word	0x000006a0
        /*0178*/ 	.word	0x000000ff
        /*017c*/ 	.word	0x00000028
        /*0180*/ 	.short	0x0100
        /*0182*/ 	.byte	0x04
	.zero		1


	//   ....[6]....
        /*0184*/ 	.word	0x000007c0
        /*0188*/ 	.word	0x000000ff
        /*018c*/ 	.word	0x00000030
        /*0190*/ 	.short	0x0100
        /*0192*/ 	.byte	0x04
	.zero		1


	//   ....[7]....
        /*0194*/ 	.word	0x000007d0
        /*0198*/ 	.word	0x000000ff
        /*019c*/ 	.word	0x00000050
        /*01a0*/ 	.short	0x0100
        /*01a2*/ 	.byte	0x04
	.zero		1


	//   ....[8]....
        /*01a4*/ 	.word	0x000007e0
        /*01a8*/ 	.word	0x000000ff
        /*01ac*/ 	.word	0x00000038
        /*01b0*/ 	.short	0x0100
        /*01b2*/ 	.byte	0x04
	.zero		1


	//   ....[9]....
        /*01b4*/ 	.word	0x000007f0
        /*01b8*/ 	.word	0x000000ff
        /*01bc*/ 	.word	0x00000058
        /*01c0*/ 	.short	0x0100
        /*01c2*/ 	.byte	0x04
	.zero		1


	//   ....[10]....
        /*01c4*/ 	.word	0x00000800
        /*01c8*/ 	.word	0x000000ff
        /*01cc*/ 	.word	0x00000040
        /*01d0*/ 	.short	0x0100
        /*01d2*/ 	.byte	0x04
	.zero		1


	//   ....[11]....
        /*01d4*/ 	.word	0x00000810
        /*01d8*/ 	.word	0x000000ff
        /*01dc*/ 	.word	0x00000060
        /*01e0*/ 	.short	0x0100
        /*01e2*/ 	.byte	0x04
	.zero		1


	//   ....[12]....
        /*01e4*/ 	.word	0x00000820
        /*01e8*/ 	.word	0x000000ff
        /*01ec*/ 	.word	0x00000048
        /*01f0*/ 	.short	0x0100
        /*01f2*/ 	.byte	0x04
	.zero		1


	//   ....[13]....
        /*01f4*/ 	.word	0x00000830
        /*01f8*/ 	.word	0x000000ff
        /*01fc*/ 	.word	0x00000068
        /*0200*/ 	.short	0x0100
        /*0202*/ 	.byte	0x04
	.zero		1


	//   ....[14]....
        /*0204*/ 	.word	0x00000910
        /*0208*/ 	.word	0x000000ff
        /*020c*/ 	.word	0x00000070
        /*0210*/ 	.short	0x0100
        /*0212*/ 	.byte	0x06
	.zero		1


	//   ....[15]....
        /*0214*/ 	.word	0x00000920
        /*0218*/ 	.word	0x000000ff
        /*021c*/ 	.word	0x00000078
        /*0220*/ 	.short	0x0100
        /*0222*/ 	.byte	0x06
	.zero		1


	//   ....[16]....
        /*0224*/ 	.word	0x00000a50
        /*0228*/ 	.word	0x000000ff
        /*022c*/ 	.word	0x00000080
        /*0230*/ 	.short	0x0100
        /*0232*/ 	.byte	0x06
	.zero		1


	//   ....[17]....
        /*0234*/ 	.word	0x00000a60
        /*0238*/ 	.word	0x000000ff
        /*023c*/ 	.word	0x00000090
        /*0240*/ 	.short	0x0100
        /*0242*/ 	.byte	0x06
	.zero		1


	//   ....[18]....
        /*0244*/ 	.word	0x00000a70
        /*0248*/ 	.word	0x000000ff
        /*024c*/ 	.word	0x00000088
        /*0250*/ 	.short	0x0100
        /*0252*/ 	.byte	0x06
	.zero		1


	//   ....[19]....
        /*0254*/ 	.word	0x00000a80
        /*0258*/ 	.word	0x000000ff
        /*025c*/ 	.word	0x00000098
        /*0260*/ 	.short	0x0100
        /*0262*/ 	.byte	0x06
	.zero		1


	//   ....[20]....
        /*0264*/ 	.word	0x00000ba0
        /*0268*/ 	.word	0x000000ff
        /*026c*/ 	.word	0x000000a0
        /*0270*/ 	.short	0x0100
        /*0272*/ 	.byte	0x04
	.zero		1


	//   ....[21]....
        /*0274*/ 	.word	0x00000bb0
        /*0278*/ 	.word	0x000000ff
        /*027c*/ 	.word	0x000000c0
        /*0280*/ 	.short	0x0100
        /*0282*/ 	.byte	0x04
	.zero		1


	//   ....[22]....
        /*0284*/ 	.word	0x00000bc0
        /*0288*/ 	.word	0x000000ff
        /*028c*/ 	.word	0x000000a8
        /*0290*/ 	.short	0x0100
        /*0292*/ 	.byte	0x04
	.zero		1


	//   ....[23]....
        /*0294*/ 	.word	0x00000bd0
        /*0298*/ 	.word	0x000000ff
        /*029c*/ 	.word	0x000000c8
        /*02a0*/ 	.short	0x0100
        /*02a2*/ 	.byte	0x04
	.zero		1


	//   ....[24]....
        /*02a4*/ 	.word	0x00000be0
        /*02a8*/ 	.word	0x000000ff
        /*02ac*/ 	.word	0x000000b0
        /*02b0*/ 	.short	0x0100
        /*02b2*/ 	.byte	0x04
	.zero		1


	//   ....[25]....
        /*02b4*/ 	.word	0x00000bf0
        /*02b8*/ 	.word	0x000000ff
        /*02bc*/ 	.word	0x000000d0
        /*02c0*/ 	.short	0x0100
        /*02c2*/ 	.byte	0x04
	.zero		1


	//   ....[26]....
        /*02c4*/ 	.word	0x00000c00
        /*02c8*/ 	.word	0x000000ff
        /*02cc*/ 	.word	0x000000b8
        /*02d0*/ 	.short	0x0100
        /*02d2*/ 	.byte	0x04
	.zero		1


	//   ....[27]....
        /*02d4*/ 	.word	0x00000c10
        /*02d8*/ 	.word	0x000000ff
        /*02dc*/ 	.word	0x000000d8
        /*02e0*/ 	.short	0x0100
        /*02e2*/ 	.byte	0x04
	.zero		1


	//   ....[28]....
        /*02e4*/ 	.word	0x00000d00
        /*02e8*/ 	.word	0x000000ff
        /*02ec*/ 	.word	0x000000e0
        /*02f0*/ 	.short	0x0100
        /*02f2*/ 	.byte	0x04
	.zero		1


	//   ....[29]....
        /*02f4*/ 	.word	0x00000d10
        /*02f8*/ 	.word	0x000000ff
        /*02fc*/ 	.word	0x000000f0
        /*0300*/ 	.short	0x0100
        /*0302*/ 	.byte	0x04
	.zero		1


	//   ....[30]....
        /*0304*/ 	.word	0x00000d20
        /*0308*/ 	.word	0x000000ff
        /*030c*/ 	.word	0x000000e8
        /*0310*/ 	.short	0x0100
        /*0312*/ 	.byte	0x04
	.zero		1


	//   ....[31]....
        /*0314*/ 	.word	0x00000d30
        /*0318*/ 	.word	0x000000ff
        /*031c*/ 	.word	0x000000f8
        /*0320*/ 	.short	0x0100
        /*0322*/ 	.byte	0x04
	.zero		1


	//   ....[32]....
        /*0324*/ 	.word	0x00000e30
        /*0328*/ 	.word	0x000000ff
        /*032c*/ 	.word	0x00000100
        /*0330*/ 	.short	0x0100
        /*0332*/ 	.byte	0x06
	.zero		1


	//   ....[33]....
        /*0334*/ 	.word	0x000019e0
        /*0338*/ 	.word	0x00000000
        /*033c*/ 	.word	0x000000f0
        /*0340*/ 	.short	0x010a
        /*0342*/ 	.byte	0xff
	.zero		1


	//   ....[34]....
        /*0344*/ 	.word	0x00001a10
        /*0348*/ 	.word	0x00000000
        /*034c*/ 	.word	0x000000e0
        /*0350*/ 	.short	0x0101
        /*0352*/ 	.byte	0xff
	.zero		1


	//   ....[35]....
        /*0354*/ 	.word	0x00001ad0
        /*0358*/ 	.word	0x000000ff
        /*035c*/ 	.word	0x00000018
        /*0360*/ 	.short	0x010a
        /*0362*/ 	.byte	0x04
	.zero		1


	//   ....[36]....
        /*0364*/ 	.word	0x00001ba0
        /*0368*/ 	.word	0x000000ff
        /*036c*/ 	.word	0x00000018
        /*0370*/ 	.short	0x010a
        /*0372*/ 	.byte	0x21
	.zero		1


	//   ....[37]....
        /*0374*/ 	.word	0x00001d50
        /*0378*/ 	.word	0x000000ff
        /*037c*/ 	.word	0x00000018
        /*0380*/ 	.short	0x010a
        /*0382*/ 	.byte	0x05
	.zero		1


	//   ....[38]....
        /*0384*/ 	.word	0x00001e60
        /*0388*/ 	.word	0x000000ff
        /*038c*/ 	.word	0x00000078
        /*0390*/ 	.short	0x0101
        /*0392*/ 	.byte	0x06
	.zero		1


	//   ....[39]....
        /*0394*/ 	.word	0x00001e80
        /*0398*/ 	.word	0x000000ff
        /*039c*/ 	.word	0x00000018
        /*03a0*/ 	.short	0x010a
        /*03a2*/ 	.byte	0x04
	.zero		1


	//   ....[40]....
        /*03a4*/ 	.word	0x00001f00
        /*03a8*/ 	.word	0x000000ff
        /*03ac*/ 	.word	0x00000018
        /*03b0*/ 	.short	0x010a
        /*03b2*/ 	.byte	0x11
	.zero		1


	//   ....[41]....
        /*03b4*/ 	.word	0x00002090
        /*03b8*/ 	.word	0x000000ff
        /*03bc*/ 	.word	0x00000018
        /*03c0*/ 	.short	0x010a
        /*03c2*/ 	.byte	0x05
	.zero		1


	//   ....[42]....
        /*03c4*/ 	.word	0x000021f0
        /*03c8*/ 	.word	0x00000003
        /*03cc*/ 	.word	0x00000080
        /*03d0*/ 	.short	0x010a
        /*03d2*/ 	.byte	0xff
	.zero		1


	//   ....[43]....
        /*03d4*/ 	.word	0x00002340
        /*03d8*/ 	.word	0x00000000
        /*03dc*/ 	.word	0x00000000
        /*03e0*/ 	.short	0x0101
        /*03e2*/ 	.byte	0xff
	.zero		1


	//   ....[44]....
        /*03e4*/ 	.word	0x000028f0
        /*03e8*/ 	.word	0x000000ff
        /*03ec*/ 	.word	0x00000000
        /*03f0*/ 	.short	0x010a
        /*03f2*/ 	.byte	0x04
	.zero		1


	//   ....[45]....
        /*03f4*/ 	.word	0x00002980
        /*03f8*/ 	.word	0x000000ff
        /*03fc*/ 	.word	0x00000000
        /*0400*/ 	.short	0x010a
        /*0402*/ 	.byte	0x05
	.zero		1


	//   ....[46]....
        /*0404*/ 	.word	0x00002a20
        /*0408*/ 	.word	0x00000000
        /*040c*/ 	.word	0x00000000
        /*0410*/ 	.short	0x010a
        /*0412*/ 	.byte	0xff
	.zero		1


	//   ....[47]....
        /*0414*/ 	.word	0x00002b40
        /*0418*/ 	.word	0x00000002
        /*041c*/ 	.word	0x000000e0
        /*0420*/ 	.short	0x010a
        /*0422*/ 	.byte	0xff
	.zero		1


	//   ....[48]....
        /*0424*/ 	.word	0x00002bb0
        /*0428*/ 	.word	0x00000002
        /*042c*/ 	.word	0x00000000
        /*0430*/ 	.short	0x0101
        /*0432*/ 	.byte	0xff
	.zero		1


	//   ....[49]....
        /*0434*/ 	.word	0x00002bd0
        /*0438*/ 	.word	0x000000ff
        /*043c*/ 	.word	0x00000090
        /*0440*/ 	.short	0x010a
        /*0442*/ 	.byte	0x04
	.zero		1


	//   ....[50]....
        /*0444*/ 	.word	0x00002cf0
        /*0448*/ 	.word	0x00000002
        /*044c*/ 	.word	0x00000080
        /*0450*/ 	.short	0x010a
        /*0452*/ 	.byte	0xff
	.zero		1


	//   ....[51]....
        /*0454*/ 	.word	0x00002df0
        /*0458*/ 	.word	0x00000002
        /*045c*/ 	.word	0x00000000
        /*0460*/ 	.short	0x0101
        /*0462*/ 	.byte	0xff
	.zero		1


	//   ....[52]....
        /*0464*/ 	.word	0x00002e80
        /*0468*/ 	.word	0x000000ff
        /*046c*/ 	.word	0x00000090
        /*0470*/ 	.short	0x0106
        /*0472*/ 	.byte	0x04
	.zero		1


	//   ....[53]....
        /*0474*/ 	.word	0x00002ea0
        /*0478*/ 	.word	0x000000ff
        /*047c*/ 	.word	0x00000090
        /*0480*/ 	.short	0x010a
        /*0482*/ 	.byte	0x04
	.zero		1


	//   ....[54]....
        /*0484*/ 	.word	0x00002f30
        /*0488*/ 	.word	0x000000ff
        /*048c*/ 	.word	0x00000090
        /*0490*/ 	.short	0x0106
        /*0492*/ 	.byte	0x07
	.zero		1


	//   ....[55]....
        /*0494*/ 	.word	0x00002f70
        /*0498*/ 	.word	0x00000000
        /*049c*/ 	.word	0x00000090
        /*04a0*/ 	.short	0x010a
        /*04a2*/ 	.byte	0xff
	.zero		1


	//   ....[56]....
        /*04a4*/ 	.word	0x000031b0
        /*04a8*/ 	.word	0x000000ff
        /*04ac*/ 	.word	0x00000008
        /*04b0*/ 	.short	0x010a
        /*04b2*/ 	.byte	0x05
	.zero		1


	//   ....[57]....
        /*04b4*/ 	.word	0x000031d0
        /*04b8*/ 	.word	0x000000ff
        /*04bc*/ 	.word	0x00000008
        /*04c0*/ 	.short	0x010a
        /*04c2*/ 	.byte	0x05
	.zero		1


	//   ....[58]....
        /*04c4*/ 	.word	0x00003360
        /*04c8*/ 	.word	0x000000ff
        /*04cc*/ 	.word	0x00000008
        /*04d0*/ 	.short	0x010a
        /*04d2*/ 	.byte	0x05
	.zero		1


	//   ....[59]....
        /*04d4*/ 	.word	0x00003380
        /*04d8*/ 	.word	0x000000ff
        /*04dc*/ 	.word	0x00000008
        /*04e0*/ 	.short	0x010a
        /*04e2*/ 	.byte	0x05
	.zero		1


	//   ....[60]....
        /*04e4*/ 	.word	0x00003440
        /*04e8*/ 	.word	0x000000ff
        /*04ec*/ 	.word	0x00000000
        /*04f0*/ 	.short	0x0101
        /*04f2*/ 	.byte	0x04
	.zero		1


	//   ....[61]....
        /*04f4*/ 	.word	0x00003740
        /*04f8*/ 	.word	0x00000000
        /*04fc*/ 	.word	0x00000080
        /*0500*/ 	.short	0x010a
        /*0502*/ 	.byte	0xff
	.zero		1


	//   ....[62]....
        /*0504*/ 	.word	0x00003800
        /*0508*/ 	.word	0x00000000
        /*050c*/ 	.word	0x00000000
        /*0510*/ 	.short	0x0101
        /*0512*/ 	.byte	0xff
	.zero		1


	//   ....[63]....
        /*0514*/ 	.word	0x000038c0
        /*0518*/ 	.word	0x000000ff
        /*051c*/ 	.word	0x00000000
        /*0520*/ 	.short	0x010a
        /*0522*/ 	.byte	0x04
	.zero		1


	//   ....[64]....
        /*0524*/ 	.word	0x000038d0
        /*0528*/ 	.word	0x000000ff
        /*052c*/ 	.word	0x000000c0
        /*0530*/ 	.short	0x010a
        /*0532*/ 	.byte	0x17
	.zero		1


	//   ....[65]....
        /*0534*/ 	.word	0x00003980
        /*0538*/ 	.word	0x000000ff
        /*053c*/ 	.word	0x00000000
        /*0540*/ 	.short	0x010a
        /*0542*/ 	.byte	0x05
	.zero		1


	//   ....[66]....
        /*0544*/ 	.word	0x00003ac0
        /*0548*/ 	.word	0x000000ff
        /*054c*/ 	.word	0x00000000
        /*0550*/ 	.short	0x010a
        /*0552*/ 	.byte	0x04
	.zero		1


	//   ....[67]....
        /*0554*/ 	.word	0x00003d10
        /*0558*/ 	.word	0x000000ff
        /*055c*/ 	.word	0x00000000
        /*0560*/ 	.short	0x010a
        /*0562*/ 	.byte	0x04
	.zero		1


	//   ....[68]....
        /*0564*/ 	.word	0x00003da0
        /*0568*/ 	.word	0x000000ff
        /*056c*/ 	.word	0x00000000
        /*0570*/ 	.short	0x010a
        /*0572*/ 	.byte	0x05
	.zero		1


	//   ....[69]....
        /*0574*/ 	.word	0x00003e30
        /*0578*/ 	.word	0x000000ff
        /*057c*/ 	.word	0x00000000
        /*0580*/ 	.short	0x010a
        /*0582*/ 	.byte	0x05
	.zero		1


	//   ....[70]....
        /*0584*/ 	.word	0x00003ed0
        /*0588*/ 	.word	0x00000000
        /*058c*/ 	.word	0x00000000
        /*0590*/ 	.short	0x010a
        /*0592*/ 	.byte	0xff
	.zero		1


	//   ....[71]....
        /*0594*/ 	.word	0x00003f10
        /*0598*/ 	.word	0x00000000
        /*059c*/ 	.word	0x00000000
        /*05a0*/ 	.short	0x010a
        /*05a2*/ 	.byte	0xff
	.zero		1


	//   ....[72]....
        /*05a4*/ 	.word	0x00003f80
        /*05a8*/ 	.word	0x000000ff
        /*05ac*/ 	.word	0x00000000
        /*05b0*/ 	.short	0x0101
        /*05b2*/ 	.byte	0x04
	.zero		1


	//   ....[73]....
        /*05b4*/ 	.word	0x00003fc0
        /*05b8*/ 	.word	0x000000ff
        /*05bc*/ 	.word	0x00000100
        /*05c0*/ 	.short	0x010a
        /*05c2*/ 	.byte	0x11
	.zero		1


	//   ....[74]....
        /*05c4*/ 	.word	0x00004010
        /*05c8*/ 	.word	0x000000ff
        /*05cc*/ 	.word	0x00000000
        /*05d0*/ 	.short	0x0101
        /*05d2*/ 	.byte	0x04
	.zero		1


	//   ....[75]....
        /*05d4*/ 	.word	0x000044b0
        /*05d8*/ 	.word	0x0000000c
        /*05dc*/ 	.word	0x00000080
        /*05e0*/ 	.short	0x010a
        /*05e2*/ 	.byte	0xff
	.zero		1


	//   ....[76]....
        /*05e4*/ 	.word	0x00004620
        /*05e8*/ 	.word	0x00000000
        /*05ec*/ 	.word	0x00000000
        /*05f0*/ 	.short	0x0101
        /*05f2*/ 	.byte	0xff
	.zero		1


	//   ....[77]....
        /*05f4*/ 	.word	0x00004ab0
        /*05f8*/ 	.word	0x000000ff
        /*05fc*/ 	.word	0x00000078
        /*0600*/ 	.short	0x010a
        /*0602*/ 	.byte	0x15
	.zero		1


	//   ....[78]....
        /*0604*/ 	.word	0x00004c30
        /*0608*/ 	.word	0x000000ff
        /*060c*/ 	.word	0x00000050
        /*0610*/ 	.short	0x010a
        /*0612*/ 	.byte	0x15
	.zero		1


	//   ....[79]....
        /*0614*/ 	.word	0x00004e30
        /*0618*/ 	.word	0x000000ff
        /*061c*/ 	.word	0x00000030
        /*0620*/ 	.short	0x010b
        /*0622*/ 	.byte	0x15
	.zero		1


	//   ....[80]....
        /*0624*/ 	.word	0x00004e40
        /*0628*/ 	.word	0x000000ff
        /*062c*/ 	.word	0x00000000
        /*0630*/ 	.short	0x0101
        /*0632*/ 	.byte	0x06
	.zero		1


	//   ....[81]....
        /*0634*/ 	.word	0x00004e50
        /*0638*/ 	.word	0x000000ff
        /*063c*/ 	.word	0x00000058
        /*0640*/ 	.short	0x010a
        /*0642*/ 	.byte	0x15
	.zero		1


	//   ....[82]....
        /*0644*/ 	.word	0x00005000
        /*0648*/ 	.word	0x000000ff
        /*064c*/ 	.word	0x00000038
        /*0650*/ 	.short	0x010b
        /*0652*/ 	.byte	0x15
	.zero		1


	//   ....[83]....
        /*0654*/ 	.word	0x00005010
        /*0658*/ 	.word	0x000000ff
        /*065c*/ 	.word	0x00000000
        /*0660*/ 	.short	0x0101
        /*0662*/ 	.byte	0x06
	.zero		1


	//   ....[84]....
        /*0664*/ 	.word	0x00005020
        /*0668*/ 	.word	0x000000ff
        /*066c*/ 	.word	0x00000060
        /*0670*/ 	.short	0x010a
        /*0672*/ 	.byte	0x15
	.zero		1


	//   ....[85]....
        /*0674*/ 	.word	0x000051d0
        /*0678*/ 	.word	0x000000ff
        /*067c*/ 	.word	0x00000040
        /*0680*/ 	.short	0x010b
        /*0682*/ 	.byte	0x15
	.zero		1


	//   ....[86]....
        /*0684*/ 	.word	0x000051e0
        /*0688*/ 	.word	0x000000ff
        /*068c*/ 	.word	0x00000000
        /*0690*/ 	.short	0x0101
        /*0692*/ 	.byte	0x06
	.zero		1


	//   ....[87]....
        /*0694*/ 	.word	0x000051f0
        /*0698*/ 	.word	0x000000ff
        /*069c*/ 	.word	0x00000068
        /*06a0*/ 	.short	0x010a
        /*06a2*/ 	.byte	0x15
	.zero		1


	//   ....[88]....
        /*06a4*/ 	.word	0x00005430
        /*06a8*/ 	.word	0x000000ff
        /*06ac*/ 	.word	0x00000048
        /*06b0*/ 	.short	0x010b
        /*06b2*/ 	.byte	0x15
	.zero		1


	//   ....[89]....
        /*06b4*/ 	.word	0x00005440
        /*06b8*/ 	.word	0x000000ff
        /*06bc*/ 	.word	0x00000000
        /*06c0*/ 	.short	0x0101
        /*06c2*/ 	.byte	0x25
	.zero		1


	//   ....[90]....
        /*06c4*/ 	.word	0x00005480
        /*06c8*/ 	.word	0x000000ff
        /*06cc*/ 	.word	0x00000050
        /*06d0*/ 	.short	0x010a
        /*06d2*/ 	.byte	0x15
	.zero		1


	//   ....[91]....
        /*06d4*/ 	.word	0x000054a0
        /*06d8*/ 	.word	0x000000ff
        /*06dc*/ 	.word	0x00000058
        /*06e0*/ 	.short	0x010a
        /*06e2*/ 	.byte	0x15
	.zero		1


	//   ....[92]....
        /*06e4*/ 	.word	0x000054c0
        /*06e8*/ 	.word	0x000000ff
        /*06ec*/ 	.word	0x00000060
        /*06f0*/ 	.short	0x010a
        /*06f2*/ 	.byte	0x15
	.zero		1


	//   ....[93]....
        /*06f4*/ 	.word	0x00005500
        /*06f8*/ 	.word	0x00000000
        /*06fc*/ 	.word	0x00000068
        /*0700*/ 	.short	0x010a
        /*0702*/ 	.byte	0xff
	.zero		1


	//   ....[94]....
        /*0704*/ 	.word	0x00005840
        /*0708*/ 	.word	0x00000003
        /*070c*/ 	.word	0x00000080
        /*0710*/ 	.short	0x010a
        /*0712*/ 	.byte	0xff
	.zero		1


	//   ....[95]....
        /*0714*/ 	.word	0x000059c0
        /*0718*/ 	.word	0x00000000
        /*071c*/ 	.word	0x00000000
        /*0720*/ 	.short	0x0101
        /*0722*/ 	.byte	0xff
	.zero		1


	//   ....[96]....
        /*0724*/ 	.word	0x00006500
        /*0728*/ 	.word	0x000000ff
        /*072c*/ 	.word	0x00000030
        /*0730*/ 	.short	0x010a
        /*0732*/ 	.byte	0x2b
	.zero		1


	//   ....[97]....
        /*0734*/ 	.word	0x00006540
        /*0738*/ 	.word	0x00000035
        /*073c*/ 	.word	0x000000a0
        /*0740*/ 	.short	0x010a
        /*0742*/ 	.byte	0xff
	.zero		1


	//   ....[98]....
        /*0744*/ 	.word	0x00006650
        /*0748*/ 	.word	0x000000ff
        /*074c*/ 	.word	0x00000030
        /*0750*/ 	.short	0x010a
        /*0752*/ 	.byte	0x2b
	.zero		1


	//   ....[99]....
        /*0754*/ 	.word	0x00006720
        /*0758*/ 	.word	0x00000035
        /*075c*/ 	.word	0x000000a0
        /*0760*/ 	.short	0x010a
        /*0762*/ 	.byte	0xff
	.zero		1


	//   ....[100]....
        /*0764*/ 	.word	0x00006ee0
        /*0768*/ 	.word	0x00000000
        /*076c*/ 	.word	0x00000000
        /*0770*/ 	.short	0x0101
        /*0772*/ 	.byte	0xff
	.zero		1


	//   ....[101]....
        /*0774*/ 	.word	0x00006ef0
        /*0778*/ 	.word	0x00000002
        /*077c*/ 	.word	0x00000030
        /*0780*/ 	.short	0x010a
        /*0782*/ 	.byte	0xff
	.zero		1


	//   ....[102]....
        /*0784*/ 	.word	0x00006fb0
        /*0788*/ 	.word	0x00000002
        /*078c*/ 	.word	0x00000030
        /*0790*/ 	.short	0x010a
        /*0792*/ 	.byte	0xff
	.zero		1


	//   ....[103]....
        /*0794*/ 	.word	0x000077b0
        /*0798*/ 	.word	0x00000000
        /*079c*/ 	.word	0x00000000
        /*07a0*/ 	.short	0x0101
        /*07a2*/ 	.byte	0xff
	.zero		1


	//   ....[104]....
        /*07a4*/ 	.word	0x000077d0
        /*07a8*/ 	.word	0x00000002
        /*07ac*/ 	.word	0x00000030
        /*07b0*/ 	.short	0x010a
        /*07b2*/ 	.byte	0xff
	.zero		1


	//   ....[105]....
        /*07b4*/ 	.word	0x00007880
        /*07b8*/ 	.word	0x00000002
        /*07bc*/ 	.word	0x00000030
        /*07c0*/ 	.short	0x010a
        /*07c2*/ 	.byte	0xff
	.zero		1


	//   ....[106]....
        /*07c4*/ 	.word	0x00008080
        /*07c8*/ 	.word	0x00000000
        /*07cc*/ 	.word	0x00000000
        /*07d0*/ 	.short	0x0101
        /*07d2*/ 	.byte	0xff
	.zero		1


	//   ....[107]....
        /*07d4*/ 	.word	0x000080a0
        /*07d8*/ 	.word	0x00000003
        /*07dc*/ 	.word	0x00000030
        /*07e0*/ 	.short	0x010a
        /*07e2*/ 	.byte	0xff
	.zero		1


	//   ....[108]....
        /*07e4*/ 	.word	0x00008150
        /*07e8*/ 	.word	0x00000003
        /*07ec*/ 	.word	0x00000030
        /*07f0*/ 	.short	0x010a
        /*07f2*/ 	.byte	0xff
	.zero		1


	//   ....[109]....
        /*07f4*/ 	.word	0x00008400
        /*07f8*/ 	.word	0x00000035
        /*07fc*/ 	.word	0x00000000
        /*0800*/ 	.short	0x0101
        /*0802*/ 	.byte	0xff
	.zero		1


	//   ....[110]....
        /*0804*/ 	.word	0x000089a0
        /*0808*/ 	.word	0x00000000
        /*080c*/ 	.word	0x00000000
        /*0810*/ 	.short	0x0101
        /*0812*/ 	.byte	0xff
	.zero		1


	//   ....[111]....
        /*0814*/ 	.word	0x00008c30
        /*0818*/ 	.word	0x000000ff
        /*081c*/ 	.word	0x00000000
        /*0820*/ 	.short	0x0101
        /*0822*/ 	.byte	0x04
	.zero		1


	//   ....[112]....
        /*0824*/ 	.word	0x00008c50
        /*0828*/ 	.word	0x00000000
        /*082c*/ 	.word	0x000000f0
        /*0830*/ 	.short	0x010a
        /*0832*/ 	.byte	0xff
	.zero		1


	//   ....[113]....
        /*0834*/ 	.word	0x00008cb0
        /*0838*/ 	.word	0x00000000
        /*083c*/ 	.word	0x00000018
        /*0840*/ 	.short	0x010a
        /*0842*/ 	.byte	0xff
	.zero		1


	//   ....[114]....
        /*0844*/ 	.word	0x00008d10
        /*0848*/ 	.word	0x00000000
        /*084c*/ 	.word	0x00000018
        /*0850*/ 	.short	0x010a
        /*0852*/ 	.byte	0xff
	.zero		1


	//   ....[115]....
        /*0854*/ 	.word	0x00008d60
        /*0858*/ 	.word	0x00000003
        /*085c*/ 	.word	0x00000080
        /*0860*/ 	.short	0x010a
        /*0862*/ 	.byte	0xff
	.zero		1


	//   ....[116]....
        /*0864*/ 	.word	0x00008dc0
        /*0868*/ 	.word	0x00000000
        /*086c*/ 	.word	0x00000000
        /*0870*/ 	.short	0x010a
        /*0872*/ 	.byte	0xff
	.zero		1


	//   ....[117]....
        /*0874*/ 	.word	0x00008e20
        /*0878*/ 	.word	0x00000000
        /*087c*/ 	.word	0x00000000
        /*0880*/ 	.short	0x010a
        /*0882*/ 	.byte	0xff
	.zero		1


	//   ....[118]....
        /*0884*/ 	.word	0x00008e70
        /*0888*/ 	.word	0x00000002
        /*088c*/ 	.word	0x000000e0
        /*0890*/ 	.short	0x010a
        /*0892*/ 	.byte	0xff
	.zero		1


	//   ....[119]....
        /*0894*/ 	.word	0x00008ed0
        /*0898*/ 	.word	0x00000002
        /*089c*/ 	.word	0x00000090
        /*08a0*/ 	.short	0x010a
        /*08a2*/ 	.byte	0xff
	.zero		1


	//   ....[120]....
        /*08a4*/ 	.word	0x00008f20
        /*08a8*/ 	.word	0x00000002
        /*08ac*/ 	.word	0x00000080
        /*08b0*/ 	.short	0x010a
        /*08b2*/ 	.byte	0xff
	.zero		1


	//   ....[121]....
        /*08b4*/ 	.word	0x00008f80
        /*08b8*/ 	.word	0x00000000
        /*08bc*/ 	.word	0x00000090
        /*08c0*/ 	.short	0x010a
        /*08c2*/ 	.byte	0xff
	.zero		1


	//   ....[122]....
        /*08c4*/ 	.word	0x00008fe0
        /*08c8*/ 	.word	0x00000005
        /*08cc*/ 	.word	0x00000008
        /*08d0*/ 	.short	0x010a
        /*08d2*/ 	.byte	0xff
	.zero		1


	//   ....[123]....
        /*08d4*/ 	.word	0x000090c0
        /*08d8*/ 	.word	0x00000000
        /*08dc*/ 	.word	0x00000008
        /*08e0*/ 	.short	0x010a
        /*08e2*/ 	.byte	0xff
	.zero		1


	//   ....[124]....
        /*08e4*/ 	.word	0x00009110
        /*08e8*/ 	.word	0x00000000
        /*08ec*/ 	.word	0x00000080
        /*08f0*/ 	.short	0x010a
        /*08f2*/ 	.byte	0xff
	.zero		1


	//   ....[125]....
        /*08f4*/ 	.word	0x00009170
        /*08f8*/ 	.word	0x00000000
        /*08fc*/ 	.word	0x000000c0
        /*0900*/ 	.short	0x010a
        /*0902*/ 	.byte	0xff
	.zero		1


	//   ....[126]....
        /*0904*/ 	.word	0x000091d0
        /*0908*/ 	.word	0x00000000
        /*090c*/ 	.word	0x00000000
        /*0910*/ 	.short	0x010a
        /*0912*/ 	.byte	0xff
	.zero		1


	//   ....[127]....
        /*0914*/ 	.word	0x00009230
        /*0918*/ 	.word	0x00000000
        /*091c*/ 	.word	0x00000000
        /*0920*/ 	.short	0x010a
        /*0922*/ 	.byte	0xff
	.zero		1


	//   ....[128]....
        /*0924*/ 	.word	0x00009290
        /*0928*/ 	.word	0x00000000
        /*092c*/ 	.word	0x00000000
        /*0930*/ 	.short	0x010a
        /*0932*/ 	.byte	0xff
	.zero		1


	//   ....[129]....
        /*0934*/ 	.word	0x000092f0
        /*0938*/ 	.word	0x00000000
        /*093c*/ 	.word	0x00000000
        /*0940*/ 	.short	0x010a
        /*0942*/ 	.byte	0xff
	.zero		1


	//   ....[130]....
        /*0944*/ 	.word	0x00009350
        /*0948*/ 	.word	0x00000000
        /*094c*/ 	.word	0x00000100
        /*0950*/ 	.short	0x010a
        /*0952*/ 	.byte	0xff
	.zero		1


	//   ....[131]....
        /*0954*/ 	.word	0x000093a0
        /*0958*/ 	.word	0x0000000c
        /*095c*/ 	.word	0x00000080
        /*0960*/ 	.short	0x010a
        /*0962*/ 	.byte	0xff
	.zero		1


	//   ....[132]....
        /*0964*/ 	.word	0x00009400
        /*0968*/ 	.word	0x00000000
        /*096c*/ 	.word	0x00000078
        /*0970*/ 	.short	0x010a
        /*0972*/ 	.byte	0xff
	.zero		1


	//   ....[133]....
        /*0974*/ 	.word	0x00009460
        /*0978*/ 	.word	0x00000000
        /*097c*/ 	.word	0x00000050
        /*0980*/ 	.short	0x010a
        /*0982*/ 	.byte	0xff
	.zero		1


	//   ....[134]....
        /*0984*/ 	.word	0x000094c0
        /*0988*/ 	.word	0x00000000
        /*098c*/ 	.word	0x00000058
        /*0990*/ 	.short	0x010a
        /*0992*/ 	.byte	0xff
	.zero		1


	//   ....[135]....
        /*0994*/ 	.word	0x00009520
        /*0998*/ 	.word	0x00000000
        /*099c*/ 	.word	0x00000060
        /*09a0*/ 	.short	0x010a
        /*09a2*/ 	.byte	0xff
	.zero		1


	//   ....[136]....
        /*09a4*/ 	.word	0x00009580
        /*09a8*/ 	.word	0x00000000
        /*09ac*/ 	.word	0x00000068
        /*09b0*/ 	.short	0x010a
        /*09b2*/ 	.byte	0xff
	.zero		1


	//   ....[137]....
        /*09b4*/ 	.word	0x000095e0
        /*09b8*/ 	.word	0x00000000
        /*09bc*/ 	.word	0x00000050
        /*09c0*/ 	.short	0x010a
        /*09c2*/ 	.byte	0xff
	.zero		1


	//   ....[138]....
        /*09c4*/ 	.word	0x00009640
        /*09c8*/ 	.word	0x00000000
        /*09cc*/ 	.word	0x00000058
        /*09d0*/ 	.short	0x010a
        /*09d2*/ 	.byte	0xff
	.zero		1


	//   ....[139]....
        /*09d4*/ 	.word	0x000096a0
        /*09d8*/ 	.word	0x00000000
        /*09dc*/ 	.word	0x00000060
        /*09e0*/ 	.short	0x010a
        /*09e2*/ 	.byte	0xff
	.zero		1


	//   ....[140]....
        /*09e4*/ 	.word	0x000096f0
        /*09e8*/ 	.word	0x00000003
        /*09ec*/ 	.word	0x00000080
        /*09f0*/ 	.short	0x010a
        /*09f2*/ 	.byte	0xff
	.zero		1


	//   ....[141]....
        /*09f4*/ 	.word	0x00009750
        /*09f8*/ 	.word	0x00000002
        /*09fc*/ 	.word	0x00000030
        /*0a00*/ 	.short	0x010a
        /*0a02*/ 	.byte	0xff
	.zero		1


	//   ....[142]....
        /*0a04*/ 	.word	0x000097a0
        /*0a08*/ 	.word	0x00000035
        /*0a0c*/ 	.word	0x000000a0
        /*0a10*/ 	.short	0x010a
        /*0a12*/ 	.byte	0xff
	.zero		1


	//   ....[143]....
        /*0a14*/ 	.word	0x000097f0
        /*0a18*/ 	.word	0x00000002
        /*0a1c*/ 	.word	0x00000030
        /*0a20*/ 	.short	0x010a
        /*0a22*/ 	.byte	0xff
	.zero		1


	//   ....[144]....
        /*0a24*/ 	.word	0x00009840
        /*0a28*/ 	.word	0x00000002
        /*0a2c*/ 	.word	0x00000030
        /*0a30*/ 	.short	0x010a
        /*0a32*/ 	.byte	0xff
	.zero		1


	//   ....[145]....
        /*0a34*/ 	.word	0x00009890
        /*0a38*/ 	.word	0x00000003
        /*0a3c*/ 	.word	0x00000030
        /*0a40*/ 	.short	0x010a
        /*0a42*/ 	.byte	0xff
	.zero		1


	//----- nvinfo : EIATTR_NUM_MBARRIERS
	.align		4
.L_47:
        /*0a44*/ 	.byte	0x03, 0x38
        /*0a46*/ 	.short	0x0021


	//----- nvinfo : EIATTR_EXIT_INSTR_OFFSETS
	.align		4
        /*0a48*/ 	.byte	0x04, 0x1c
        /*0a4a*/ 	.short	(.L_49 - .L_48)


	//   ....[0]....
.L_48:
        /*0a4c*/ 	.word	0x00002a50


	//   ....[1]....
        /*0a50*/ 	.word	0x00002f40


	//   ....[2]....
        /*0a54*/ 	.word	0x00002fa0


	//   ....[3]....
        /*0a58*/ 	.word	0x00004240


	//   ....[4]....
        /*0a5c*/ 	.word	0x00005530


	//   ....[5]....
        /*0a60*/ 	.word	0x00005570


	//   ....[6]....
        /*0a64*/ 	.word	0x00008b20


	//   ....[7]....
        /*0a68*/ 	.word	0x00008ba0


	//   ....[8]....
        /*0a6c*/ 	.word	0x00008bd0


	//   ....[9]....
        /*0a70*/ 	.word	0x00008c40


	//----- nvinfo : EIATTR_MAX_THREADS
	.align		4
.L_49:
        /*0a74*/ 	.byte	0x04, 0x05
        /*0a76*/ 	.short	(.L_51 - .L_50)
.L_50:
        /*0a78*/ 	.word	0x00000100
        /*0a7c*/ 	.word	0x00000001
        /*0a80*/ 	.word	0x00000001


	//----- nvinfo : EIATTR_CRS_STACK_SIZE
	.align		4
.L_51:
        /*0a84*/ 	.byte	0x04, 0x1e
        /*0a86*/ 	.short	(.L_53 - .L_52)
.L_52:
        /*0a88*/ 	.word	0x00000000


	//----- nvinfo : EIATTR_CBANK_PARAM_SIZE
	.align		4
.L_53:
        /*0a8c*/ 	.byte	0x03, 0x19
        /*0a8e*/ 	.short	0x0800


	//----- nvinfo : EIATTR_PARAM_CBANK
	.align		4
        /*0a90*/ 	.byte	0x04, 0x0a
        /*0a92*/ 	.short	(.L_55 - .L_54)
	.align		4
.L_54:
        /*0a94*/ 	.word	index@(.nv.constant0._ZN7cutlass13device_kernelINS_4gemm6kernel13GemmUniversalIN4cute5tupleIJiiiiEEENS1_10collective13CollectiveMmaINS1_35MainloopSm100TmaUmmaWarpSpecializedILi3ELi2ELi4ENS5_IJNS4_1CILi2EEESB_NSA_ILi1EEEEEEEENS5_IJNSA_ILi128EEESF_NSA_ILi32EEEEEENS_6half_tENS5_IJlSC_lEEESI_SJ_NS4_8TiledMMAINS4_8MMA_AtomIJNS4_26SM100_MMA_F16BF16_2x1SM_SSISI_SI_fLi128ELi128ELNS4_4UMMA5MajorE0ELSO_0ELNSN_7ScaleInE0ELSP_0EEEEEENS4_6LayoutINS5_IJSC_SC_SC_EEENS5_IJNSA_ILi0EEESU_SU_EEEEENS5_IJNS4_10UnderscoreESX_SX_EEEEENS4_28SM100_TMA_2SM_LOAD_MULTICASTENS4_14ComposedLayoutINS4_7SwizzleILi2ELi4ELi3EEENS4_18smem_ptr_flag_bitsILi16EEENSS_INS5_IJNSA_ILi8EEESG_EEENS5_IJSG_SC_EEEEEEEvNS4_8identityENS4_18SM100_TMA_2SM_LOADES1A_vS1B_EENS_8epilogue10collective18CollectiveEpilogueINS1E_23Sm100TmaWarpSpecializedILi4ELi2ELi16ELb1ELb0EEEJNS5_IJNSA_ILi64EEESF_SG_EEENS5_IJNSS_IS1J_SC_EENSS_INS5_IJNSA_ILi16EEESB_EEENS5_IJSC_S1J_EEEEEEEESI_SJ_SI_SJ_NS1E_6fusion15FusionCallbacksIS1I_NS1R_17LinearCombinationISI_fSI_fLNS_15FloatRoundStyleE2EEES1K_S1Q_JEEENS4_5SM1004TMEM4LOAD26SM100_TMEM_LOAD_32dp32b16xENS4_13SM90_TMA_LOADENS11_INS12_ILi1ELi4ELi3EEES15_NSS_INS5_IJS16_S1M_EEENS5_IJS1M_SC_EEEEEEENS4_39AutoVectorizingCopyWithAssumedAlignmentILi128EEENS4_14SM90_TMA_STOREES26_S28_S28_EEEvvEEEEvNT_6ParamsE)
        /*0a98*/ 	.short	0x0380
        /*0a9a*/ 	.short	0x0800


	//----- nvinfo : EIATTR_SW_WAR
	.align		4
.L_55:
        /*0a9c*/ 	.byte	0x04, 0x36
        /*0a9e*/ 	.short	(.L_57 - .L_56)
.L_56:
        /*0aa0*/ 	.word	0x00000008
.L_57:


//--------------------- .nv.callgraph             --------------------------
	.section	.nv.callgraph,"",@"SHT_CUDA_CALLGRAPH"
	.align	4
	.sectionentsize	8
	.align		4
        /*0000*/ 	.word	0x00000000
	.align		4
        /*0004*/ 	.word	0xffffffff
	.align		4
        /*0008*/ 	.word	index@(_ZN7cutlass13device_kernelINS_4gemm6kernel13GemmUniversalIN4cute5tupleIJiiiiEEENS1_10collective13CollectiveMmaINS1_35MainloopSm100TmaUmmaWarpSpecializedILi3ELi2ELi4ENS5_IJNS4_1CILi2EEESB_NSA_ILi1EEEEEEEENS5_IJNSA_ILi128EEESF_NSA_ILi32EEEEEENS_6half_tENS5_IJlSC_lEEESI_SJ_NS4_8TiledMMAINS4_8MMA_AtomIJNS4_26SM100_MMA_F16BF16_2x1SM_SSISI_SI_fLi128ELi128ELNS4_4UMMA5MajorE0ELSO_0ELNSN_7ScaleInE0ELSP_0EEEEEENS4_6LayoutINS5_IJSC_SC_SC_EEENS5_IJNSA_ILi0EEESU_SU_EEEEENS5_IJNS4_10UnderscoreESX_SX_EEEEENS4_28SM100_TMA_2SM_LOAD_MULTICASTENS4_14ComposedLayoutINS4_7SwizzleILi2ELi4ELi3EEENS4_18smem_ptr_flag_bitsILi16EEENSS_INS5_IJNSA_ILi8EEESG_EEENS5_IJSG_SC_EEEEEEEvNS4_8identityENS4_18SM100_TMA_2SM_LOADES1A_vS1B_EENS_8epilogue10collective18CollectiveEpilogueINS1E_23Sm100TmaWarpSpecializedILi4ELi2ELi16ELb1ELb0EEEJNS5_IJNSA_ILi64EEESF_SG_EEENS5_IJNSS_IS1J_SC_EENSS_INS5_IJNSA_ILi16EEESB_EEENS5_IJSC_S1J_EEEEEEEESI_SJ_SI_SJ_NS1E_6fusion15FusionCallbacksIS1I_NS1R_17LinearCombinationISI_fSI_fLNS_15FloatRoundStyleE2EEES1K_S1Q_JEEENS4_5SM1004TMEM4LOAD26SM100_TMEM_LOAD_32dp32b16xENS4_13SM90_TMA_LOADENS11_INS12_ILi1ELi4ELi3EEES15_NSS_INS5_IJS16_S1M_EEENS5_IJS1M_SC_EEEEEEENS4_39AutoVectorizingCopyWithAssumedAlignmentILi128EEENS4_14SM90_TMA_STOREES26_S28_S28_EEEvvEEEEvNT_6ParamsE)
	.align		4
        /*000c*/ 	.word	index@(__assertfail)
	.align		4
        /*0010*/ 	.word	0x00000000
	.align		4
        /*0014*/ 	.word	0xfffffffe
	.align		4
        /*0018*/ 	.word	0x00000000
	.align		4
        /*001c*/ 	.word	0xfffffffd
	.align		4
        /*0020*/ 	.word	0x00000000
	.align		4
        /*0024*/ 	.word	0xfffffffc


//--------------------- .nv.constant4             --------------------------
	.section	.nv.constant4,"a",@progbits
	.align	8
	.align		8
.nv.constant4:
        /*0000*/ 	.dword	__assertfail
	.align		8
        /*0008*/ 	.dword	__unnamed_1
	.align		8
        /*0010*/ 	.dword	__unnamed_2
	.align		8
        /*0018*/ 	.dword	_ZN39_INTERNAL_656feb38_4_k_cu_b11cf3b5_70484cuda3std3__45__cpo5beginE
	.align		8
        /*0020*/ 	.dword	_ZN39_INTERNAL_656feb38_4_k_cu_b11cf3b5_70484cuda3std3__45__cpo3endE
	.align		8
        /*0028*/ 	.dword	_ZN39_INTERNAL_656feb38_4_k_cu_b11cf3b5_70484cuda3std3__45__cpo6cbeginE
	.align		8
        /*0030*/ 	.dword	_ZN39_INTERNAL_656feb38_4_k_cu_b11cf3b5_70484cuda3std3__45__cpo4cendE
	.align		8
        /*0038*/ 	.dword	_ZN39_INTERNAL_656feb38_4_k_cu_b11cf3b5_70484cuda3std3__441_GLOBAL__N__656feb38_4_k_cu_b11cf3b5_70486ignoreE
	.align		8
        /*0040*/ 	.dword	_ZN39_INTERNAL_656feb38_4_k_cu_b11cf3b5_70484cuda3std3__419piecewise_constructE
	.align		8
        /*0048*/ 	.dword	_ZN39_INTERNAL_656feb38_4_k_cu_b11cf3b5_70484cuda3std3__48in_placeE
	.align		8
        /*0050*/ 	.dword	_ZN39_INTERNAL_656feb38_4_k_cu_b11cf3b5_70484cuda3std6ranges3__45__cpo4swapE
	.align		8
        /*0058*/ 	.dword	_ZN39_INTERNAL_656feb38_4_k_cu_b11cf3b5_70484cuda3std6ranges3__45__cpo9iter_moveE
	.align		8
        /*0060*/ 	.dword	_ZN39_INTERNAL_656feb38_4_k_cu_b11cf3b5_70484cute7productE
	.align		8
        /*0068*/ 	.dword	_ZN39_INTERNAL_656feb38_4_k_cu_b11cf3b5_70484cute1_E
	.align		8
        /*0070*/ 	.dword	$str$25
	.align		8
        /*0078*/ 	.dword	$str$26
	.align		8
        /*0080*/ 	.dword	$str$27
	.align		8
        /*0088*/ 	.dword	$str$28


//--------------------- .text._ZN7cutlass13device_kernelINS_4gemm6kernel13GemmUniversalIN4cute5tupleIJiiiiEEENS1_10collective13CollectiveMmaINS1_35MainloopSm100TmaUmmaWarpSpecializedILi3ELi2ELi4ENS5_IJNS4_1CILi2EEESB_NSA_ILi1EEEEEEEENS5_IJNSA_ILi128EEESF_NSA_ILi32EEEEEENS_6half_tENS5_IJlSC_lEEESI_SJ_NS4_8TiledMMAINS4_8MMA_AtomIJNS4_26SM100_MMA_F16BF16_2x1SM_SSISI_SI_fLi128ELi128ELNS4_4UMMA5MajorE0ELSO_0ELNSN_7ScaleInE0ELSP_0EEEEEENS4_6LayoutINS5_IJSC_SC_SC_EEENS5_IJNSA_ILi0EEESU_SU_EEEEENS5_IJNS4_10UnderscoreESX_SX_EEEEENS4_28SM100_TMA_2SM_LOAD_MULTICASTENS4_14ComposedLayoutINS4_7SwizzleILi2ELi4ELi3EEENS4_18smem_ptr_flag_bitsILi16EEENSS_INS5_IJNSA_ILi8EEESG_EEENS5_IJSG_SC_EEEEEEEvNS4_8identityENS4_18SM100_TMA_2SM_LOADES1A_vS1B_EENS_8epilogue10collective18CollectiveEpilogueINS1E_23Sm100TmaWarpSpecializedILi4ELi2ELi16ELb1ELb0EEEJNS5_IJNSA_ILi64EEESF_SG_EEENS5_IJNSS_IS1J_SC_EENSS_INS5_IJNSA_ILi16EEESB_EEENS5_IJSC_S1J_EEEEEEEESI_SJ_SI_SJ_NS1E_6fusion15FusionCallbacksIS1I_NS1R_17LinearCombinationISI_fSI_fLNS_15FloatRoundStyleE2EEES1K_S1Q_JEEENS4_5SM1004TMEM4LOAD26SM100_TMEM_LOAD_32dp32b16xENS4_13SM90_TMA_LOADENS11_INS12_ILi1ELi4ELi3EEES15_NSS_INS5_IJS16_S1M_EEENS5_IJS1M_SC_EEEEEEENS4_39AutoVectorizingCopyWithAssumedAlignmentILi128EEENS4_14SM90_TMA_STOREES26_S28_S28_EEEvvEEEEvNT_6ParamsE --------------------------
	.section	.text._ZN7cutlass13device_kernelINS_4gemm6kernel13GemmUniversalIN4cute5tupleIJiiiiEEENS1_10collective13CollectiveMmaINS1_35MainloopSm100TmaUmmaWarpSpecializedILi3ELi2ELi4ENS5_IJNS4_1CILi2EEESB_NSA_ILi1EEEEEEEENS5_IJNSA_ILi128EEESF_NSA_ILi32EEEEEENS_6half_tENS5_IJlSC_lEEESI_SJ_NS4_8TiledMMAINS4_8MMA_AtomIJNS4_26SM100_MMA_F16BF16_2x1SM_SSISI_SI_fLi128ELi128ELNS4_4UMMA5MajorE0ELSO_0ELNSN_7ScaleInE0ELSP_0EEEEEENS4_6LayoutINS5_IJSC_SC_SC_EEENS5_IJNSA_ILi0EEESU_SU_EEEEENS5_IJNS4_10UnderscoreESX_SX_EEEEENS4_28SM100_TMA_2SM_LOAD_MULTICASTENS4_14ComposedLayoutINS4_7SwizzleILi2ELi4ELi3EEENS4_18smem_ptr_flag_bitsILi16EEENSS_INS5_IJNSA_ILi8EEESG_EEENS5_IJSG_SC_EEEEEEEvNS4_8identityENS4_18SM100_TMA_2SM_LOADES1A_vS1B_EENS_8epilogue10collective18CollectiveEpilogueINS1E_23Sm100TmaWarpSpecializedILi4ELi2ELi16ELb1ELb0EEEJNS5_IJNSA_ILi64EEESF_SG_EEENS5_IJNSS_IS1J_SC_EENSS_INS5_IJNSA_ILi16EEESB_EEENS5_IJSC_S1J_EEEEEEEESI_SJ_SI_SJ_NS1E_6fusion15FusionCallbacksIS1I_NS1R_17LinearCombinationISI_fSI_fLNS_15FloatRoundStyleE2EEES1K_S1Q_JEEENS4_5SM1004TMEM4LOAD26SM100_TMEM_LOAD_32dp32b16xENS4_13SM90_TMA_LOADENS11_INS12_ILi1ELi4ELi3EEES15_NSS_INS5_IJS16_S1M_EEENS5_IJS1M_SC_EEEEEEENS4_39AutoVectorizingCopyWithAssumedAlignmentILi128EEENS4_14SM90_TMA_STOREES26_S28_S28_EEEvvEEEEvNT_6ParamsE,"ax",@progbits
	.align	128
.text._ZN7cutlass13device_kernelINS_4gemm6kernel13GemmUniversalIN4cute5tupleIJiiiiEEENS1_10collective13CollectiveMmaINS1_35MainloopSm100TmaUmmaWarpSpecializedILi3ELi2ELi4ENS5_IJNS4_1CILi2EEESB_NSA_ILi1EEEEEEEENS5_IJNSA_ILi128EEESF_NSA_ILi32EEEEEENS_6half_tENS5_IJlSC_lEEESI_SJ_NS4_8TiledMMAINS4_8MMA_AtomIJNS4_26SM100_MMA_F16BF16_2x1SM_SSISI_SI_fLi128ELi128ELNS4_4UMMA5MajorE0ELSO_0ELNSN_7ScaleInE0ELSP_0EEEEEENS4_6LayoutINS5_IJSC_SC_SC_EEENS5_IJNSA_ILi0EEESU_SU_EEEEENS5_IJNS4_10UnderscoreESX_SX_EEEEENS4_28SM100_TMA_2SM_LOAD_MULTICASTENS4_14ComposedLayoutINS4_7SwizzleILi2ELi4ELi3EEENS4_18smem_ptr_flag_bitsILi16EEENSS_INS5_IJNSA_ILi8EEESG_EEENS5_IJSG_SC_EEEEEEEvNS4_8identityENS4_18SM100_TMA_2SM_LOADES1A_vS1B_EENS_8epilogue10collective18CollectiveEpilogueINS1E_23Sm100TmaWarpSpecializedILi4ELi2ELi16ELb1ELb0EEEJNS5_IJNSA_ILi64EEESF_SG_EEENS5_IJNSS_IS1J_SC_EENSS_INS5_IJNSA_ILi16EEESB_EEENS5_IJSC_S1J_EEEEEEEESI_SJ_SI_SJ_NS1E_6fusion15FusionCallbacksIS1I_NS1R_17LinearCombinationISI_fSI_fLNS_15FloatRoundStyleE2EEES1K_S1Q_JEEENS4_5SM1004TMEM4LOAD26SM100_TMEM_LOAD_32dp32b16xENS4_13SM90_TMA_LOADENS11_INS12_ILi1ELi4ELi3EEES15_NSS_INS5_IJS16_S1M_EEENS5_IJS1M_SC_EEEEEEENS4_39AutoVectorizingCopyWithAssumedAlignmentILi128EEENS4_14SM90_TMA_STOREES26_S28_S28_EEEvvEEEEvNT_6ParamsE:
        .type           _ZN7cutlass13device_kernelINS_4gemm6kernel13GemmUniversalIN4cute5tupleIJiiiiEEENS1_10collective13CollectiveMmaINS1_35MainloopSm100TmaUmmaWarpSpecializedILi3ELi2ELi4ENS5_IJNS4_1CILi2EEESB_NSA_ILi1EEEEEEEENS5_IJNSA_ILi128EEESF_NSA_ILi32EEEEEENS_6half_tENS5_IJlSC_lEEESI_SJ_NS4_8TiledMMAINS4_8MMA_AtomIJNS4_26SM100_MMA_F16BF16_2x1SM_SSISI_SI_fLi128ELi128ELNS4_4UMMA5MajorE0ELSO_0ELNSN_7ScaleInE0ELSP_0EEEEEENS4_6LayoutINS5_IJSC_SC_SC_EEENS5_IJNSA_ILi0EEESU_SU_EEEEENS5_IJNS4_10UnderscoreESX_SX_EEEEENS4_28SM100_TMA_2SM_LOAD_MULTICASTENS4_14ComposedLayoutINS4_7SwizzleILi2ELi4ELi3EEENS4_18smem_ptr_flag_bitsILi16EEENSS_INS5_IJNSA_ILi8EEESG_EEENS5_IJSG_SC_EEEEEEEvNS4_8identityENS4_18SM100_TMA_2SM_LOADES1A_vS1B_EENS_8epilogue10collective18CollectiveEpilogueINS1E_23Sm100TmaWarpSpecializedILi4ELi2ELi16ELb1ELb0EEEJNS5_IJNSA_ILi64EEESF_SG_EEENS5_IJNSS_IS1J_SC_EENSS_INS5_IJNSA_ILi16EEESB_EEENS5_IJSC_S1J_EEEEEEEESI_SJ_SI_SJ_NS1E_6fusion15FusionCallbacksIS1I_NS1R_17LinearCombinationISI_fSI_fLNS_15FloatRoundStyleE2EEES1K_S1Q_JEEENS4_5SM1004TMEM4LOAD26SM100_TMEM_LOAD_32dp32b16xENS4_13SM90_TMA_LOADENS11_INS12_ILi1ELi4ELi3EEES15_NSS_INS5_IJS16_S1M_EEENS5_IJS1M_SC_EEEEEEENS4_39AutoVectorizingCopyWithAssumedAlignmentILi128EEENS4_14SM90_TMA_STOREES26_S28_S28_EEEvvEEEEvNT_6ParamsE,@function
        .size           _ZN7cutlass13device_kernelINS_4gemm6kernel13GemmUniversalIN4cute5tupleIJiiiiEEENS1_10collective13CollectiveMmaINS1_35MainloopSm100TmaUmmaWarpSpecializedILi3ELi2ELi4ENS5_IJNS4_1CILi2EEESB_NSA_ILi1EEEEEEEENS5_IJNSA_ILi128EEESF_NSA_ILi32EEEEEENS_6half_tENS5_IJlSC_lEEESI_SJ_NS4_8TiledMMAINS4_8MMA_AtomIJNS4_26SM100_MMA_F16BF16_2x1SM_SSISI_SI_fLi128ELi128ELNS4_4UMMA5MajorE0ELSO_0ELNSN_7ScaleInE0ELSP_0EEEEEENS4_6LayoutINS5_IJSC_SC_SC_EEENS5_IJNSA_ILi0EEESU_SU_EEEEENS5_IJNS4_10UnderscoreESX_SX_EEEEENS4_28SM100_TMA_2SM_LOAD_MULTICASTENS4_14ComposedLayoutINS4_7SwizzleILi2ELi4ELi3EEENS4_18smem_ptr_flag_bitsILi16EEENSS_INS5_IJNSA_ILi8EEESG_EEENS5_IJSG_SC_EEEEEEEvNS4_8identityENS4_18SM100_TMA_2SM_LOADES1A_vS1B_EENS_8epilogue10collective18CollectiveEpilogueINS1E_23Sm100TmaWarpSpecializedILi4ELi2ELi16ELb1ELb0EEEJNS5_IJNSA_ILi64EEESF_SG_EEENS5_IJNSS_IS1J_SC_EENSS_INS5_IJNSA_ILi16EEESB_EEENS5_IJSC_S1J_EEEEEEEESI_SJ_SI_SJ_NS1E_6fusion15FusionCallbacksIS1I_NS1R_17LinearCombinationISI_fSI_fLNS_15FloatRoundStyleE2EEES1K_S1Q_JEEENS4_5SM1004TMEM4LOAD26SM100_TMEM_LOAD_32dp32b16xENS4_13SM90_TMA_LOADENS11_INS12_ILi1ELi4ELi3EEES15_NSS_INS5_IJS16_S1M_EEENS5_IJS1M_SC_EEEEEEENS4_39AutoVectorizingCopyWithAssumedAlignmentILi128EEENS4_14SM90_TMA_STOREES26_S28_S28_EEEvvEEEEvNT_6ParamsE,(.L_x_194 - _ZN7cutlass13device_kernelINS_4gemm6kernel13GemmUniversalIN4cute5tupleIJiiiiEEENS1_10collective13CollectiveMmaINS1_35MainloopSm100TmaUmmaWarpSpecializedILi3ELi2ELi4ENS5_IJNS4_1CILi2EEESB_NSA_ILi1EEEEEEEENS5_IJNSA_ILi128EEESF_NSA_ILi32EEEEEENS_6half_tENS5_IJlSC_lEEESI_SJ_NS4_8TiledMMAINS4_8MMA_AtomIJNS4_26SM100_MMA_F16BF16_2x1SM_SSISI_SI_fLi128ELi128ELNS4_4UMMA5MajorE0ELSO_0ELNSN_7ScaleInE0ELSP_0EEEEEENS4_6LayoutINS5_IJSC_SC_SC_EEENS5_IJNSA_ILi0EEESU_SU_EEEEENS5_IJNS4_10UnderscoreESX_SX_EEEEENS4_28SM100_TMA_2SM_LOAD_MULTICASTENS4_14ComposedLayoutINS4_7SwizzleILi2ELi4ELi3EEENS4_18smem_ptr_flag_bitsILi16EEENSS_INS5_IJNSA_ILi8EEESG_EEENS5_IJSG_SC_EEEEEEEvNS4_8identityENS4_18SM100_TMA_2SM_LOADES1A_vS1B_EENS_8epilogue10collective18CollectiveEpilogueINS1E_23Sm100TmaWarpSpecializedILi4ELi2ELi16ELb1ELb0EEEJNS5_IJNSA_ILi64EEESF_SG_EEENS5_IJNSS_IS1J_SC_EENSS_INS5_IJNSA_ILi16EEESB_EEENS5_IJSC_S1J_EEEEEEEESI_SJ_SI_SJ_NS1E_6fusion15FusionCallbacksIS1I_NS1R_17LinearCombinationISI_fSI_fLNS_15FloatRoundStyleE2EEES1K_S1Q_JEEENS4_5SM1004TMEM4LOAD26SM100_TMEM_LOAD_32dp32b16xENS4_13SM90_TMA_LOADENS11_INS12_ILi1ELi4ELi3EEES15_NSS_INS5_IJS16_S1M_EEENS5_IJS1M_SC_EEEEEEENS4_39AutoVectorizingCopyWithAssumedAlignmentILi128EEENS4_14SM90_TMA_STOREES26_S28_S28_EEEvvEEEEvNT_6ParamsE)
        .other          _ZN7cutlass13device_kernelINS_4gemm6kernel13GemmUniversalIN4cute5tupleIJiiiiEEENS1_10collective13CollectiveMmaINS1_35MainloopSm100TmaUmmaWarpSpecializedILi3ELi2ELi4ENS5_IJNS4_1CILi2EEESB_NSA_ILi1EEEEEEEENS5_IJNSA_ILi128EEESF_NSA_ILi32EEEEEENS_6half_tENS5_IJlSC_lEEESI_SJ_NS4_8TiledMMAINS4_8MMA_AtomIJNS4_26SM100_MMA_F16BF16_2x1SM_SSISI_SI_fLi128ELi128ELNS4_4UMMA5MajorE0ELSO_0ELNSN_7ScaleInE0ELSP_0EEEEEENS4_6LayoutINS5_IJSC_SC_SC_EEENS5_IJNSA_ILi0EEESU_SU_EEEEENS5_IJNS4_10UnderscoreESX_SX_EEEEENS4_28SM100_TMA_2SM_LOAD_MULTICASTENS4_14ComposedLayoutINS4_7SwizzleILi2ELi4ELi3EEENS4_18smem_ptr_flag_bitsILi16EEENSS_INS5_IJNSA_ILi8EEESG_EEENS5_IJSG_SC_EEEEEEEvNS4_8identityENS4_18SM100_TMA_2SM_LOADES1A_vS1B_EENS_8epilogue10collective18CollectiveEpilogueINS1E_23Sm100TmaWarpSpecializedILi4ELi2ELi16ELb1ELb0EEEJNS5_IJNSA_ILi64EEESF_SG_EEENS5_IJNSS_IS1J_SC_EENSS_INS5_IJNSA_ILi16EEESB_EEENS5_IJSC_S1J_EEEEEEEESI_SJ_SI_SJ_NS1E_6fusion15FusionCallbacksIS1I_NS1R_17LinearCombinationISI_fSI_fLNS_15FloatRoundStyleE2EEES1K_S1Q_JEEENS4_5SM1004TMEM4LOAD26SM100_TMEM_LOAD_32dp32b16xENS4_13SM90_TMA_LOADENS11_INS12_ILi1ELi4ELi3EEES15_NSS_INS5_IJS16_S1M_EEENS5_IJS1M_SC_EEEEEEENS4_39AutoVectorizingCopyWithAssumedAlignmentILi128EEENS4_14SM90_TMA_STOREES26_S28_S28_EEEvvEEEEvNT_6ParamsE,@"STO_CUDA_ENTRY STV_DEFAULT"
_ZN7cutlass13device_kernelINS_4gemm6kernel13GemmUniversalIN4cute5tupleIJiiiiEEENS1_10collective13CollectiveMmaINS1_35MainloopSm100TmaUmmaWarpSpecializedILi3ELi2ELi4ENS5_IJNS4_1CILi2EEESB_NSA_ILi1EEEEEEEENS5_IJNSA_ILi128EEESF_NSA_ILi32EEEEEENS_6half_tENS5_IJlSC_lEEESI_SJ_NS4_8TiledMMAINS4_8MMA_AtomIJNS4_26SM100_MMA_F16BF16_2x1SM_SSISI_SI_fLi128ELi128ELNS4_4UMMA5MajorE0ELSO_0ELNSN_7ScaleInE0ELSP_0EEEEEENS4_6LayoutINS5_IJSC_SC_SC_EEENS5_IJNSA_ILi0EEESU_SU_EEEEENS5_IJNS4_10UnderscoreESX_SX_EEEEENS4_28SM100_TMA_2SM_LOAD_MULTICASTENS4_14ComposedLayoutINS4_7SwizzleILi2ELi4ELi3EEENS4_18smem_ptr_flag_bitsILi16EEENSS_INS5_IJNSA_ILi8EEESG_EEENS5_IJSG_SC_EEEEEEEvNS4_8identityENS4_18SM100_TMA_2SM_LOADES1A_vS1B_EENS_8epilogue10collective18CollectiveEpilogueINS1E_23Sm100TmaWarpSpecializedILi4ELi2ELi16ELb1ELb0EEEJNS5_IJNSA_ILi64EEESF_SG_EEENS5_IJNSS_IS1J_SC_EENSS_INS5_IJNSA_ILi16EEESB_EEENS5_IJSC_S1J_EEEEEEEESI_SJ_SI_SJ_NS1E_6fusion15FusionCallbacksIS1I_NS1R_17LinearCombinationISI_fSI_fLNS_15FloatRoundStyleE2EEES1K_S1Q_JEEENS4_5SM1004TMEM4LOAD26SM100_TMEM_LOAD_32dp32b16xENS4_13SM90_TMA_LOADENS11_INS12_ILi1ELi4ELi3EEES15_NSS_INS5_IJS16_S1M_EEENS5_IJS1M_SC_EEEEEEENS4_39AutoVectorizingCopyWithAssumedAlignmentILi128EEENS4_14SM90_TMA_STOREES26_S28_S28_EEEvvEEEEvNT_6ParamsE:
[----:B------:R-:W1:Y:S01]  /*0000*/  LDC R1, c[0x0][0x37c] ;  /* 0x0000df00ff017b82 */ /* 0x000e620000000800 */
[----:B------:R-:W2:Y:S01]  /*0010*/  S2R R60, SR_TID.X ;  /* 0x00000000003c7919 */ /* 0x000ea20000002100 */
[----:B------:R-:W3:Y:S06]  /*0020*/  LDCU.64 UR8, c[0x0][0x890] ;  /* 0x00011200ff0877ac */ /* 0x000eec0008000a00 */
[----:B------:R-:W4:Y:S01]  /*0030*/  S2UR UR47, SR_CgaCtaId ;  /* 0x00000000002f79c3 */ /* 0x000f220000008800 */
[----:B------:R-:W-:Y:S02]  /*0040*/  PRMT R46, RZ, 0x7610, R46 ;  /* 0x00007610ff2e7816 */ /* 0x000fe4000000002e */
[----:B------:R-:W-:Y:S01]  /*0050*/  ELECT P1, URZ, PT ;  /* 0x0000000000ff782f */ /* 0x000fe20003820000 */
[----:B---3--:R-:W-:-:S04]  /*0060*/  UISETP.NE.U32.AND UP0, UPT, UR8, URZ, UPT ;  /* 0x000000ff0800728c */ /* 0x008fc8000bf05070 */
[----:B------:R-:W-:Y:S02]  /*0070*/  UISETP.NE.AND.EX UP0, UPT, UR9, URZ, UPT, UP0 ;  /* 0x000000ff0900728c */ /* 0x000fe4000bf05300 */
[----:B----4-:R-:W-:Y:S02]  /*0080*/  ULOP3.LUT UR33, UR47, 0x1, URZ, 0xc0, !UPT ;  /* 0x000000012f217892 */ /* 0x010fe4000f8ec0ff */
[----:B------:R-:W-:Y:S01]  /*0090*/  ULOP3.LUT UR34, UR47, 0x1, URZ, 0x3c, !UPT ;  /* 0x000000012f227892 */ /* 0x000fe2000f8e3cff */
[----:B--2---:R-:W-:-:S05]  /*00a0*/  SHF.R.U32.HI R47, RZ, 0x5, R60 ;  /* 0x00000005ff2f7819 */ /* 0x004fca000001163c */
[----:B------:R-:W2:Y:S02]  /*00b0*/  SHFL.IDX PT, R0, R47, RZ, 0x1f ;  /* 0x00001fff2f007589 */ /* 0x000ea400000e0000 */
[----:B--2---:R-:W-:Y:S01]  /*00c0*/  R2UR UR25, R0 ;  /* 0x00000000001972ca */ /* 0x004fe200000e0000 */
[----:B-1----:R-:W-:-:S14]  /*00d0*/  BRA.U UP0, `(.L_x_0) ;  /* 0x0000000100307547 */ /* 0x002fdc000b800000 */
[----:B------:R-:W1:Y:S02]  /*00e0*/  LDCU.64 UR4, c[0x0][0x888] ;  /* 0x00011100ff0477ac */ /* 0x000e640008000a00 */
[----:B-1----:R-:W-:-:S04]  /*00f0*/  UISETP.NE.U32.AND UP0, UPT, UR4, URZ, UPT ;  /* 0x000000ff0400728c */ /* 0x002fc8000bf05070 */
[----:B------:R-:W-:-:S09]  /*0100*/  UISETP.NE.AND.EX UP0, UPT, UR5, URZ, UPT, UP0 ;  /* 0x000000ff0500728c */ /* 0x000fd2000bf05300 */
[----:B------:R-:W-:Y:S05]  /*0110*/  BRA.U !UP0, `(.L_x_1) ;  /* 0x0000000108147547 */ /* 0x000fea000b800000 */
[----:B------:R-:W1:Y:S01]  /*0120*/  LDC.64 R2, c[0x0][0x888] ;  /* 0x00022200ff027b82 */ /* 0x000e620000000a00 */
[----:B------:R-:W1:Y:S02]  /*0130*/  LDCU.64 UR4, c[0x0][0x358] ;  /* 0x00006b00ff0477ac */ /* 0x000e640008000a00 */
[----:B-1----:R1:W5:Y:S01]  /*0140*/  LDG.E R27, desc[UR4][R2.64] ;  /* 0x00000004021b7981 */ /* 0x002362000c1e1900 */
[----:B------:R-:W-:Y:S01]  /*0150*/  HFMA2 R46, -RZ, RZ, 0, 5.9604644775390625e-08 ;  /* 0x00000001ff2e7431 */ /* 0x000fe200000001ff */
[----:B------:R-:W-:Y:S05]  /*0160*/  BRA `(.L_x_0) ;  /* 0x00000000000c7947 */ /* 0x000fea0003800000 */
.L_x_1:
[----:B------:R-:W1:Y:S01]  /*0170*/  LDCU UR4, c[0x0][0x880] ;  /* 0x00011000ff0477ac */ /* 0x000e620008000800 */
[----:B------:R-:W-:Y:S01]  /*0180*/  HFMA2 R46, -RZ, RZ, 0, 5.9604644775390625e-08 ;  /* 0x00000001ff2e7431 */ /* 0x000fe200000001ff */
[----:B-1----:R-:W-:-:S07]  /*0190*/  MOV R27, UR4 ;  /* 0x00000004001b7c02 */ /* 0x002fce0008000f00 */
.L_x_0:
[----:B------:R-:W2:Y:S02]  /*01a0*/  LDCU.64 UR4, c[0x0][0x8b0] ;  /* 0x00011600ff0477ac */ /* 0x000ea40008000a00 */
[----:B--2---:R-:W-:-:S04]  /*01b0*/  UISETP.NE.U32.AND UP0, UPT, UR4, URZ, UPT ;  /* 0x000000ff0400728c */ /* 0x004fc8000bf05070 */
[----:B------:R-:W-:-:S09]  /*01c0*/  UISETP.NE.AND.EX UP0, UPT, UR5, URZ, UPT, UP0 ;  /* 0x000000ff0500728c */ /* 0x000fd2000bf05300 */
[----:B------:R-:W-:Y:S05]  /*01d0*/  BRA.U UP0, `(.L_x_2) ;  /* 0x0000000100287547 */ /* 0x000fea000b800000 */
[----:B------:R-:W2:Y:S02]  /*01e0*/  LDCU.64 UR4, c[0x0][0x8a8] ;  /* 0x00011500ff0477ac */ /* 0x000ea40008000a00 */
[----:B--2---:R-:W-:-:S04]  /*01f0*/  UISETP.NE.U32.AND UP0, UPT, UR4, URZ, UPT ;  /* 0x000000ff0400728c */ /* 0x004fc8000bf05070 */
[----:B------:R-:W-:-:S09]  /*0200*/  UISETP.NE.AND.EX UP0, UPT, UR5, URZ, UPT, UP0 ;  /* 0x000000ff0500728c */ /* 0x000fd2000bf05300 */
[----:B------:R-:W-:Y:S05]  /*0210*/  BRA.U !UP0, `(.L_x_3) ;  /* 0x0000000108107547 */ /* 0x000fea000b800000 */
[----:B------:R-:W2:Y:S01]  /*0220*/  LDC.64 R24, c[0x0][0x8a8] ;  /* 0x00022a00ff187b82 */ /* 0x000ea20000000a00 */
[----:B------:R-:W2:Y:S02]  /*0230*/  LDCU.64 UR4, c[0x0][0x358] ;  /* 0x00006b00ff0477ac */ /* 0x000ea40008000a00 */
[----:B--2---:R2:W5:Y:S01]  /*0240*/  LDG.E R24, desc[UR4][R24.64] ;  /* 0x0000000418187981 */ /* 0x004562000c1e1900 */
[----:B------:R-:W-:Y:S05]  /*0250*/  BRA `(.L_x_2) ;  /* 0x0000000000087947 */ /* 0x000fea0003800000 */
.L_x_3:
[----:B------:R-:W2:Y:S02]  /*0260*/  LDCU UR4, c[0x0][0x8a0] ;  /* 0x00011400ff0477ac */ /* 0x000ea40008000800 */
[----:B--2---:R-:W-:Y:S02]  /*0270*/  MOV R24, UR4 ;  /* 0x0000000400187c02 */ /* 0x004fe40008000f00 */
.L_x_2:
[----:B------:R-:W-:Y:S01]  /*0280*/  IMAD.U32 R0, RZ, RZ, UR25 ;  /* 0x00000019ff007e24 */ /* 0x000fe2000f8e00ff */
[----:B------:R-:W-:Y:S04]  /*0290*/  BSSY.RECONVERGENT B0, `(.L_x_4) ;  /* 0x000000c000007945 */ /* 0x000fe80003800200 */
[C---:B------:R-:W-:Y:S02]  /*02a0*/  ISETP.NE.OR P2, PT, R0.reuse, 0x1, !P1 ;  /* 0x000000010000780c */ /* 0x040fe40004f45670 */
[----:B------:R-:W-:-:S11]  /*02b0*/  ISETP.NE.OR P0, PT, R0, 0x3, !P1 ;  /* 0x000000030000780c */ /* 0x000fd60004f05670 */
[----:B------:R-:W-:Y:S05]  /*02c0*/  @P2 BRA `(.L_x_5) ;  /* 0x0000000000202947 */ /* 0x000fea0003800000 */
[----:B------:R-:W3:Y:S02]  /*02d0*/  LDCU.64 UR4, c[0x0][0x348] ;  /* 0x00006900ff0477ac */ /* 0x000ee40008000a00 */
[----:B---3--:R-:W-:Y:S02]  /*02e0*/  UIADD3 UR6, UP1, UPT, UR4, 0x80, URZ ;  /* 0x0000008004067890 */ /* 0x008fe4000ff3e0ff */
[----:B------:R-:W-:Y:S02]  /*02f0*/  UIADD3 UR4, UP0, UPT, UR4, 0x180, URZ ;  /* 0x0000018004047890 */ /* 0x000fe4000ff1e0ff */
[----:B------:R-:W-:Y:S02]  /*0300*/  UIADD3.X UR7, UPT, UPT, URZ, UR5, URZ, UP1, !UPT ;  /* 0x00000005ff077290 */ /* 0x000fe40008ffe4ff */
[----:B------:R-:W-:-:S07]  /*0310*/  UIADD3.X UR5, UPT, UPT, URZ, UR5, URZ, UP0, !UPT ;  /* 0x00000005ff057290 */ /* 0x000fce00087fe4ff */
[----:B------:R3:W-:Y:S02]  /*0320*/  UTMACCTL.PF [UR6] ;  /* 0x00000000060079b9 */ /* 0x0007e40008040000 */
[----:B------:R3:W-:Y:S02]  /*0330*/  UTMACCTL.PF [UR4] ;  /* 0x00000000040079b9 */ /* 0x0007e40008040000 */
[----:B---3--:R-:W-:Y:S01]  /*0340*/  NOP ;  /* 0x0000000000007918 */ /* 0x008fe20000000000 */
.L_x_5:
[----:B------:R-:W-:Y:S05]  /*0350*/  BSYNC.RECONVERGENT B0 ;  /* 0x0000000000007941 */ /* 0x000fea0003800200 */
.L_x_4:
[----:B------:R-:W-:Y:S04]  /*0360*/  BSSY.RECONVERGENT B0, `(.L_x_6) ;  /* 0x000000a000007945 */ /* 0x000fe80003800200 */
        /* <DEDUP_REMOVED lines=9> */
.L_x_7:
[----:B------:R-:W-:Y:S05]  /*0400*/  BSYNC.RECONVERGENT B0 ;  /* 0x0000000000007941 */ /* 0x000fea0003800200 */
.L_x_6:
[----:B------:R-:W3:Y:S01]  /*0410*/  LDCU.64 UR4, c[0x0][0x888] ;  /* 0x00011100ff0477ac */ /* 0x000ee20008000a00 */
[----:B------:R-:W-:Y:S02]  /*0420*/  UISETP.EQ.U32.AND UP1, UPT, UR8, URZ, UPT ;  /* 0x000000ff0800728c */ /* 0x000fe4000bf22070 */
[----:B------:R-:W-:Y:S02]  /*0430*/  UPLOP3.LUT UP3, UPT, UPT, UPT, UPT, 0x80, 0x8 ;  /* 0x000000000008789c */ /* 0x000fe40003f6f070 */
[----:B---3--:R-:W-:-:S04]  /*0440*/  UISETP.NE.U32.AND UP0, UPT, UR4, URZ, UPT ;  /* 0x000000ff0400728c */ /* 0x008fc8000bf05070 */
[----:B------:R-:W-:-:S04]  /*0450*/  UISETP.NE.AND.EX UP0, UPT, UR5, URZ, UPT, UP0 ;  /* 0x000000ff0500728c */ /* 0x000fc8000bf05300 */
[----:B------:R-:W-:-:S04]  /*0460*/  UISETP.EQ.OR.EX UP2, UPT, UR9, URZ, !UP0, UP1 ;  /* 0x000000ff0900728c */ /* 0x000fc8000c742710 */
[----:B------:R-:W-:-:S06]  /*0470*/  UP2UR UR4, UPR, URZ, 0x4 ;  /* 0x00000004ff047883 */ /* 0x000fcc0008000000 */
[----:B------:R-:W-:Y:S01]  /*0480*/  MOV R51, UR4 ;  /* 0x0000000400337c02 */ /* 0x000fe20008000f00 */
[----:B------:R-:W-:Y:S06]  /*0490*/  BRA.U !UP2, `(.L_x_8) ;  /* 0x000000010a207547 */ /* 0x000fec000b800000 */
[----:B------:R-:W-:Y:S01]  /*04a0*/  UISETP.NE.U32.AND UP1, UPT, UR8, URZ, UPT ;  /* 0x000000ff0800728c */ /* 0x000fe2000bf25070 */
[----:B-----5:R-:W-:Y:S01]  /*04b0*/  FSETP.NEU.AND P0, PT, R27, RZ, PT ;  /* 0x000000ff1b00720b */ /* 0x020fe20003f0d000 */
[----:B------:R-:W-:Y:S02]  /*04c0*/  USEL UR4, URZ, 0xffffffff, UP0 ;  /* 0xffffffffff047887 */ /* 0x000fe40008000000 */
[----:B------:R-:W-:-:S10]  /*04d0*/  UISETP.NE.AND.EX UP1, UPT, UR9, URZ, UPT, UP1 ;  /* 0x000000ff0900728c */ /* 0x000fd4000bf25310 */
[----:B------:R-:W-:Y:S01]  /*04e0*/  VOTEU.ANY UP0, P0 ;  /* 0x0000000000ff7886 */ /* 0x000fe20000000100 */
[----:B------:R-:W-:-:S04]  /*04f0*/  @!UP1 USEL UR4, URZ, 0xffffffff, UP0 ;  /* 0xffffffffff049887 */ /* 0x000fc80008000000 */
[----:B------:R-:W-:-:S04]  /*0500*/  ULOP3.LUT UR4, UR4, 0x1, URZ, 0xc0, !UPT ;  /* 0x0000000104047892 */ /* 0x000fc8000f8ec0ff */
[----:B------:R-:W-:-:S11]  /*0510*/  UISETP.NE.U32.AND UP3, UPT, UR4, 0x1, UPT ;  /* 0x000000010400788c */ /* 0x000fd6000bf65070 */
.L_x_8:
[----:B------:R-:W3:Y:S01]  /*0520*/  SHFL.IDX PT, R0, R47, RZ, 0x1f ;  /* 0x00001fff2f007589 */ /* 0x000ee200000e0000 */
[----:B------:R-:W-:-:S04]  /*0530*/  UISETP.NE.AND UP0, UPT, UR25, 0x2, UPT ;  /* 0x000000021900788c */ /* 0x000fc8000bf05270 */
[----:B------:R-:W-:Y:S02]  /*0540*/  UISETP.EQ.AND UP1, UPT, UR33, URZ, !UP0 ;  /* 0x000000ff2100728c */ /* 0x000fe4000c722270 */
[----:B------:R-:W-:-:S04]  /*0550*/  USEL UR46, URZ, 0x1, UP0 ;  /* 0x00000001ff2e7887 */ /* 0x000fc80008000000 */
[----:B------:R-:W-:Y:S02]  /*0560*/  PLOP3.LUT P3, PT, P1, PT, UP1, 0x80, 0x8 ;  /* 0x000000000008781c */ /* 0x000fe40000f6f018 */
[----:B---3--:R-:W-:-:S13]  /*0570*/  ISETP.NE.AND P0, PT, R0, RZ, PT ;  /* 0x000000ff0000720c */ /* 0x008fda0003f05270 */
[----:B------:R-:W-:Y:S05]  /*0580*/  @P0 BRA `(.L_x_9) ;  /* 0x00000000004c0947 */ /* 0x000fea0003800000 */
[----:B------:R-:W-:Y:S01]  /*0590*/  UMOV UR4, 0x400 ;  /* 0x0000040000047882 */ /* 0x000fe20000000000 */
[----:B------:R-:W-:Y:S01]  /*05a0*/  UMOV UR8, 0x1 ;  /* 0x0000000100087882 */ /* 0x000fe20000000000 */
[----:B------:R-:W-:Y:S01]  /*05b0*/  UMOV UR6, 0x2 ;  /* 0x0000000200067882 */ /* 0x000fe20000000000 */
[----:B------:R-:W-:Y:S02]  /*05c0*/  ULEA UR4, UR47, UR4, 0x18 ;  /* 0x000000042f047291 */ /* 0x000fe4000f8ec0ff */
[----:B------:R-:W-:-:S04]  /*05d0*/  UIADD3 UR8, UPT, UPT, -UR8, 0x100000, URZ ;  /* 0x0010000008087890 */ /* 0x000fc8000fffe1ff */
[----:B------:R-:W-:Y:S02]  /*05e0*/  USHF.L.U32 UR9, UR8, 0xb, URZ ;  /* 0x0000000b08097899 */ /* 0x000fe400080006ff */
[----:B------:R-:W-:Y:S02]  /*05f0*/  USHF.L.U32 UR8, UR8, 0x1, URZ ;  /* 0x0000000108087899 */ /* 0x000fe400080006ff */
[----:B------:R-:W-:-:S04]  /*0600*/  UIADD3 UR6, UPT, UPT, -UR6, 0x100000, URZ ;  /* 0x0010000006067890 */ /* 0x000fc8000fffe1ff */
[----:B------:R-:W-:Y:S02]  /*0610*/  USHF.L.U32 UR7, UR6, 0xb, URZ ;  /* 0x0000000b06077899 */ /* 0x000fe400080006ff */
[----:B------:R-:W-:Y:S01]  /*0620*/  USHF.L.U32 UR6, UR6, 0x1, URZ ;  /* 0x0000000106067899 */ /* 0x000fe200080006ff */
[----:B------:R-:W-:Y:S01]  /*0630*/  ELECT P0, URZ, PT ;  /* 0x0000000000ff782f */ /* 0x000fe20003800000 */
[----:B------:R-:W3:Y:S02]  /*0640*/  FENCE.VIEW.ASYNC.S ;  /* 0x00000000000073c6 */ /* 0x000ee40000000000 */
[----:B---3--:R3:W4:Y:S08]  /*0650*/  SYNCS.EXCH.64 URZ, [UR4], UR8 ;  /* 0x0000000804ff75b2 */ /* 0x0087300008000100 */
[----:B------:R3:W1:Y:S01]  /*0660*/  SYNCS.EXCH.64 URZ, [UR4+0x18], UR6 ;  /* 0x0000180604ff75b2 */ /* 0x0006620008000100 */
[----:B------:R3:W1:Y:S01]  /*0670*/  SYNCS.EXCH.64 URZ, [UR4+0x8], UR8 ;  /* 0x0000080804ff75b2 */ /* 0x0006620008000100 */
[----:B------:R3:W1:Y:S01]  /*0680*/  SYNCS.EXCH.64 URZ, [UR4+0x20], UR6 ;  /* 0x0000200604ff75b2 */ /* 0x0006620008000100 */
[----:B------:R3:W1:Y:S01]  /*0690*/  SYNCS.EXCH.64 URZ, [UR4+0x10], UR8 ;  /* 0x0000100804ff75b2 */ /* 0x0006620008000100 */
[----:B------:R3:W1:Y:S01]  /*06a0*/  SYNCS.EXCH.64 URZ, [UR4+0x28], UR6 ;  /* 0x0000280604ff75b2 */ /* 0x0006620008000100 */
[----:B------:R-:W-:Y:S01]  /*06b0*/  NOP ;  /* 0x0000000000007918 */ /* 0x000fe20000000000 */
.L_x_9:
[----:B------:R-:W2:Y:S01]  /*06c0*/  SHFL.IDX PT, R0, R47, RZ, 0x1f ;  /* 0x00001fff2f007589 */ /* 0x000ea200000e0000 */
[----:B------:R-:W-:Y:S01]  /*06d0*/  NOP ;  /* 0x0000000000007918 */ /* 0x000fe20000000000 */
[----:B--2---:R-:W-:-:S13]  /*06e0*/  ISETP.NE.AND P0, PT, R0, 0x1, PT ;  /* 0x000000010000780c */ /* 0x004fda0003f05270 */
[----:B------:R-:W-:Y:S05]  /*06f0*/  @P0 BRA `(.L_x_10) ;  /* 0x0000000000540947 */ /* 0x000fea0003800000 */
[----:B---3--:R-:W-:Y:S01]  /*0700*/  UMOV UR4, 0x400 ;  /* 0x0000040000047882 */ /* 0x008fe20000000000 */
        /* <DEDUP_REMOVED lines=10> */
[----:B------:R-:W2:Y:S02]  /*07b0*/  FENCE.VIEW.ASYNC.S ;  /* 0x00000000000073c6 */ /* 0x000ea40000000000 */
[----:B--2---:R2:W3:Y:S08]  /*07c0*/  SYNCS.EXCH.64 URZ, [UR4+0x30], UR8 ;  /* 0x0000300804ff75b2 */ /* 0x0044f00008000100 */
[----:B------:R2:W1:Y:S01]  /*07d0*/  SYNCS.EXCH.64 URZ, [UR4+0x50], UR6 ;  /* 0x0000500604ff75b2 */ /* 0x0004620008000100 */
[----:B------:R2:W1:Y:S01]  /*07e0*/  SYNCS.EXCH.64 URZ, [UR4+0x38], UR8 ;  /* 0x0000380804ff75b2 */ /* 0x0004620008000100 */
[----:B------:R2:W1:Y:S01]  /*07f0*/  SYNCS.EXCH.64 URZ, [UR4+0x58], UR6 ;  /* 0x0000580604ff75b2 */ /* 0x0004620008000100 */
[----:B------:R2:W1:Y:S01]  /*0800*/  SYNCS.EXCH.64 URZ, [UR4+0x40], UR8 ;  /* 0x0000400804ff75b2 */ /* 0x0004620008000100 */
[----:B------:R2:W1:Y:S01]  /*0810*/  SYNCS.EXCH.64 URZ, [UR4+0x60], UR6 ;  /* 0x0000600604ff75b2 */ /* 0x0004620008000100 */
[----:B------:R2:W1:Y:S01]  /*0820*/  SYNCS.EXCH.64 URZ, [UR4+0x48], UR8 ;  /* 0x0000480804ff75b2 */ /* 0x0004620008000100 */
[----:B------:R2:W1:Y:S01]  /*0830*/  SYNCS.EXCH.64 URZ, [UR4+0x68], UR6 ;  /* 0x0000680604ff75b2 */ /* 0x0004620008000100 */
[----:B------:R-:W-:Y:S01]  /*0840*/  NOP ;  /* 0x0000000000007918 */ /* 0x000fe20000000000 */
.L_x_10:
[----:B------:R-:W4:Y:S01]  /*0850*/  SHFL.IDX PT, R0, R47, RZ, 0x1f ;  /* 0x00001fff2f007589 */ /* 0x000f2200000e0000 */
[----:B------:R-:W-:Y:S01]  /*0860*/  NOP ;  /* 0x0000000000007918 */ /* 0x000fe20000000000 */
[----:B----4-:R-:W-:-:S13]  /*0870*/  ISETP.NE.AND P0, PT, R0, 0x3, PT ;  /* 0x000000030000780c */ /* 0x010fda0003f05270 */
[----:B------:R-:W-:Y:S05]  /*0880*/  @P0 BRA `(.L_x_11) ;  /* 0x00000000002c0947 */ /* 0x000fea0003800000 */
[----:B--23--:R-:W-:Y:S01]  /*0890*/  UMOV UR6, 0x400 ;  /* 0x0000040000067882 */ /* 0x00cfe20000000000 */
[----:B------:R-:W-:Y:S01]  /*08a0*/  UMOV UR4, 0x20 ;  /* 0x0000002000047882 */ /* 0x000fe20000000000 */
[----:B------:R-:W-:Y:S02]  /*08b0*/  ULEA UR6, UR47, UR6, 0x18 ;  /* 0x000000062f067291 */ /* 0x000fe4000f8ec0ff */
[----:B------:R-:W-:-:S04]  /*08c0*/  UIADD3 UR4, UPT, UPT, -UR4, 0x100000, URZ ;  /* 0x0010000004047890 */ /* 0x000fc8000fffe1ff */
[----:B------:R-:W-:Y:S02]  /*08d0*/  USHF.L.U32 UR5, UR4, 0xb, URZ ;  /* 0x0000000b04057899 */ /* 0x000fe400080006ff */
[----:B------:R-:W-:Y:S01]  /*08e0*/  USHF.L.U32 UR4, UR4, 0x1, URZ ;  /* 0x0000000104047899 */ /* 0x000fe200080006ff */
[----:B------:R-:W-:Y:S01]  /*08f0*/  ELECT P0, URZ, PT ;  /* 0x0000000000ff782f */ /* 0x000fe20003800000 */
[----:B------:R-:W2:Y:S10]  /*0900*/  FENCE.VIEW.ASYNC.S ;  /* 0x00000000000073c6 */ /* 0x000eb40000000000 */
[----:B--2---:R4:W2:Y:S01]  /*0910*/  SYNCS.EXCH.64 URZ, [UR6+0x70], UR4 ;  /* 0x0000700406ff75b2 */ /* 0x0048a20008000100 */
[----:B------:R4:W3:Y:S02]  /*0920*/  SYNCS.EXCH.64 URZ, [UR6+0x78], UR4 ;  /* 0x0000780406ff75b2 */ /* 0x0008e40008000100 */
[----:B----4-:R-:W-:Y:S01]  /*0930*/  NOP ;  /* 0x0000000000007918 */ /* 0x010fe20000000000 */
.L_x_11:
[----:B------:R-:W4:Y:S01]  /*0940*/  SHFL.IDX PT, R0, R47, RZ, 0x1f ;  /* 0x00001fff2f007589 */ /* 0x000f2200000e0000 */
[----:B------:R-:W-:Y:S01]  /*0950*/  NOP ;  /* 0x0000000000007918 */ /* 0x000fe20000000000 */
[----:B----4-:R-:W-:-:S13]  /*0960*/  ISETP.NE.AND P0, PT, R0, 0x4, PT ;  /* 0x000000040000780c */ /* 0x010fda0003f05270 */
[----:B------:R-:W-:Y:S05]  /*0970*/  @P0 BRA `(.L_x_12) ;  /* 0x0000000000480947 */ /* 0x000fea0003800000 */
[----:B--23--:R-:W-:Y:S01]  /*0980*/  UMOV UR4, 0x3a0 ;  /* 0x000003a000047882 */ /* 0x00cfe20000000000 */
[----:B------:R-:W-:Y:S01]  /*0990*/  UMOV UR6, 0x400 ;  /* 0x0000040000067882 */ /* 0x000fe20000000000 */
[----:B------:R-:W-:Y:S01]  /*09a0*/  USEL UR4, UR4, 0x320, UP3 ;  /* 0x0000032004047887 */ /* 0x000fe20009800000 */
        /* <DEDUP_REMOVED lines=10> */
[----:B--2---:R4:W2:Y:S08]  /*0a50*/  SYNCS.EXCH.64 URZ, [UR6+0x80], UR8 ;  /* 0x0000800806ff75b2 */ /* 0x0048b00008000100 */
[----:B------:R4:W3:Y:S01]  /*0a60*/  SYNCS.EXCH.64 URZ, [UR6+0x90], UR4 ;  /* 0x0000900406ff75b2 */ /* 0x0008e20008000100 */
[----:B------:R4:W1:Y:S01]  /*0a70*/  SYNCS.EXCH.64 URZ, [UR6+0x88], UR8 ;  /* 0x0000880806ff75b2 */ /* 0x0008620008000100 */
[----:B------:R4:W1:Y:S02]  /*0a80*/  SYNCS.EXCH.64 URZ, [UR6+0x98], UR4 ;  /* 0x0000980406ff75b2 */ /* 0x0008640008000100 */
[----:B----4-:R-:W-:Y:S01]  /*0a90*/  NOP ;  /* 0x0000000000007918 */ /* 0x010fe20000000000 */
.L_x_12:
[----:B------:R-:W4:Y:S01]  /*0aa0*/  SHFL.IDX PT, R0, R47, RZ, 0x1f ;  /* 0x00001fff2f007589 */ /* 0x000f2200000e0000 */
[----:B------:R-:W-:Y:S01]  /*0ab0*/  NOP ;  /* 0x0000000000007918 */ /* 0x000fe20000000000 */
[----:B----4-:R-:W-:-:S13]  /*0ac0*/  ISETP.NE.AND P0, PT, R0, 0x5, PT ;  /* 0x000000050000780c */ /* 0x010fda0003f05270 */
[----:B------:R-:W-:Y:S05]  /*0ad0*/  @P0 BRA `(.L_x_13) ;  /* 0x0000000000540947 */ /* 0x000fea0003800000 */
[----:B--23--:R-:W-:Y:S01]  /*0ae0*/  UMOV UR4, 0x400 ;  /* 0x0000040000047882 */ /* 0x00cfe20000000000 */
        /* <DEDUP_REMOVED lines=14> */
[----:B------:R4:W1:Y:S01]  /*0bd0*/  SYNCS.EXCH.64 URZ, [UR4+0xc8], UR8 ;  /* 0x0000c80804ff75b2 */ /* 0x0008620008000100 */
[----:B------:R4:W1:Y:S01]  /*0be0*/  SYNCS.EXCH.64 URZ, [UR4+0xb0], UR6 ;  /* 0x0000b00604ff75b2 */ /* 0x0008620008000100 */
[----:B------:R4:W1:Y:S01]  /*0bf0*/  SYNCS.EXCH.64 URZ, [UR4+0xd0], UR8 ;  /* 0x0000d00804ff75b2 */ /* 0x0008620008000100 */
[----:B------:R4:W1:Y:S01]  /*0c00*/  SYNCS.EXCH.64 URZ, [UR4+0xb8], UR6 ;  /* 0x0000b80604ff75b2 */ /* 0x0008620008000100 */
[----:B------:R4:W1:Y:S02]  /*0c10*/  SYNCS.EXCH.64 URZ, [UR4+0xd8], UR8 ;  /* 0x0000d80804ff75b2 */ /* 0x0008640008000100 */
[----:B----4-:R-:W-:Y:S01]  /*0c20*/  NOP ;  /* 0x0000000000007918 */ /* 0x010fe20000000000 */
.L_x_13:
[----:B------:R-:W4:Y:S01]  /*0c30*/  SHFL.IDX PT, R0, R47, RZ, 0x1f ;  /* 0x00001fff2f007589 */ /* 0x000f2200000e0000 */
[----:B------:R-:W-:Y:S01]  /*0c40*/  ISETP.NE.OR P1, PT, RZ, UR25, !P1 ;  /* 0x00000019ff007c0c */ /* 0x000fe2000cf25670 */
        /* <DEDUP_REMOVED lines=12> */
[----:B------:R4:W3:Y:S01]  /*0d10*/  SYNCS.EXCH.64 URZ, [UR4+0xf0], UR6 ;  /* 0x0000f00604ff75b2 */ /* 0x0008e20008000100 */
[----:B------:R4:W1:Y:S01]  /*0d20*/  SYNCS.EXCH.64 URZ, [UR4+0xe8], UR6 ;  /* 0x0000e80604ff75b2 */ /* 0x0008620008000100 */
[----:B------:R4:W1:Y:S02]  /*0d30*/  SYNCS.EXCH.64 URZ, [UR4+0xf8], UR6 ;  /* 0x0000f80604ff75b2 */ /* 0x0008640008000100 */
[----:B----4-:R-:W-:Y:S01]  /*0d40*/  NOP ;  /* 0x0000000000007918 */ /* 0x010fe20000000000 */
.L_x_14:
[----:B------:R-:W-:Y:S01]  /*0d50*/  VOTEU.ALL UP0, P1 ;  /* 0x0000000000ff7886 */ /* 0x000fe20000800000 */
[----:B--23--:R-:W-:Y:S01]  /*0d60*/  UMOV UR4, 0x20 ;  /* 0x0000002000047882 */ /* 0x00cfe20000000000 */
[----:B------:R-:W2:Y:S01]  /*0d70*/  LDCU UR7, c[0x0][0x36c] ;  /* 0x00006d80ff0777ac */ /* 0x000ea20008000800 */
[----:B------:R-:W-:Y:S01]  /*0d80*/  NOP ;  /* 0x0000000000007918 */ /* 0x000fe20000000000 */
[----:B------:R-:W-:Y:S01]  /*0d90*/  LOP3.LUT R0, R60, 0x1f, RZ, 0xc0, !PT ;  /* 0x0000001f3c007812 */ /* 0x000fe200078ec0ff */
[----:B------:R-:W-:Y:S01]  /*0da0*/  @!UP0 UMOV UR6, 0x400 ;  /* 0x0000040000068882 */ /* 0x000fe20000000000 */
[----:B------:R-:W-:-:S04]  /*0db0*/  @!UP0 UIADD3 UR4, UPT, UPT, -UR4, 0x100000, URZ ;  /* 0x0010000004048890 */ /* 0x000fc8000fffe1ff */
[----:B------:R-:W-:Y:S02]  /*0dc0*/  @!UP0 USHF.L.U32 UR5, UR4, 0xb, URZ ;  /* 0x0000000b04058899 */ /* 0x000fe400080006ff */
[----:B------:R-:W-:Y:S02]  /*0dd0*/  @!UP0 USHF.L.U32 UR4, UR4, 0x1, URZ ;  /* 0x0000000104048899 */ /* 0x000fe400080006ff */
[----:B------:R-:W-:Y:S01]  /*0de0*/  @!UP0 ULEA UR6, UR47, UR6, 0x18 ;  /* 0x000000062f068291 */ /* 0x000fe2000f8ec0ff */
[----:B------:R-:W-:Y:S01]  /*0df0*/  VOTEU.ALL UP0, P1 ;  /* 0x0000000000ff7886 */ /* 0x000fe20000800000 */
[----:B------:R-:W-:Y:S02]  /*0e00*/  UISETP.NE.AND UP4, UPT, UR25, URZ, UPT ;  /* 0x000000ff1900728c */ /* 0x000fe4000bf85270 */
[----:B--2---:R-:W-:Y:S01]  /*0e10*/  UISETP.EQ.U32.AND UP5, UPT, UR7, 0x1, UPT ;  /* 0x000000010700788c */ /* 0x004fe2000bfa2070 */
[----:B------:R-:W2:Y:S07]  /*0e20*/  FENCE.VIEW.ASYNC.S ;  /* 0x00000000000073c6 */ /* 0x000eae0000000000 */
[----:B--2---:R2:W3:Y:S01]  /*0e30*/  @!UP0 SYNCS.EXCH.64 URZ, [UR6+0x100], UR4 ;  /* 0x0001000406ff85b2 */ /* 0x0044e20008000100 */
[----:B------:R-:W-:Y:S05]  /*0e40*/  BRA.U !UP5, `(.L_x_15) ;  /* 0x000000010d087547 */ /* 0x000fea000b800000 */
[----:B-1-3--:R-:W-:Y:S01]  /*0e50*/  UCGABAR_ARV ;  /* 0x00000000000079c7 */ /* 0x00afe20008000000 */
[----:B------:R-:W-:Y:S05]  /*0e60*/  BRA `(.L_x_16) ;  /* 0x0000000000047947 */ /* 0x000fea0003800000 */
.L_x_15:
[----:B-1-3--:R-:W-:Y:S01]  /*0e70*/  NOP ;  /* 0x0000000000007918 */ /* 0x00afe20000000000 */
.L_x_16:
[----:B------:R-:W1:Y:S01]  /*0e80*/  S2UR UR20, SR_CTAID.X ;  /* 0x00000000001479c3 */ /* 0x000e620000002500 */
[----:B------:R-:W-:-:S05]  /*0e90*/  CS2R.32 R50, SR_CgaSize ;  /* 0x0000000000327805 */ /* 0x000fca0000008a00 */
[----:B------:R-:W-:-:S05]  /*0ea0*/  IMAD R50, R50, -0xa0, RZ ;  /* 0xffffff6032327824 */ /* 0x000fca00078e02ff */
[----:B--2---:R-:W-:-:S14]  /*0eb0*/  R2UR UR5, R50 ;  /* 0x00000000320572ca */ /* 0x004fdc00000e0000 */
[----:B------:R-:W2:Y:S01]  /*0ec0*/  LDCU UR5, c[0x0][UR5+0x2b0] ;  /* 0x00005600050577ac */ /* 0x000ea20008000800 */
[----:B------:R-:W-:-:S05]  /*0ed0*/  CS2R.32 R50, SR_CgaSize ;  /* 0x0000000000327805 */ /* 0x000fca0000008a00 */
[----:B------:R-:W-:-:S05]  /*0ee0*/  IMAD R50, R50, -0xa0, RZ ;  /* 0xffffff6032327824 */ /* 0x000fca00078e02ff */
[----:B------:R-:W-:-:S14]  /*0ef0*/  R2UR UR4, R50 ;  /* 0x00000000320472ca */ /* 0x000fdc00000e0000 */
[----:B------:R-:W3:Y:S01]  /*0f00*/  LDCU UR4, c[0x0][UR4+0x2b4] ;  /* 0x00005680040477ac */ /* 0x000ee20008000800 */
[----:B------:R-:W4:Y:S01]  /*0f10*/  S2UR UR7, SR_CTAID.Y ;  /* 0x00000000000779c3 */ /* 0x000f220000002600 */
[----:B------:R-:W-:-:S05]  /*0f20*/  CS2R.32 R50, SR_CgaSize ;  /* 0x0000000000327805 */ /* 0x000fca0000008a00 */
[----:B------:R-:W-:-:S05]  /*0f30*/  IMAD R50, R50, -0xa0, RZ ;  /* 0xffffff6032327824 */ /* 0x000fca00078e02ff */
[----:B------:R-:W-:-:S14]  /*0f40*/  R2UR UR8, R50 ;  /* 0x00000000320872ca */ /* 0x000fdc00000e0000 */
[----:B------:R-:W3:Y:S01]  /*0f50*/  LDCU UR8, c[0x0][UR8+0x2a0] ;  /* 0x00005400080877ac */ /* 0x000ee20008000800 */
[----:B------:R-:W3:Y:S01]  /*0f60*/  LDCU UR21, c[0x0][0xb24] ;  /* 0x00016480ff1577ac */ /* 0x000ee20008000800 */
[----:B------:R-:W1:Y:S01]  /*0f70*/  S2UR UR36, SR_CTAID.Z ;  /* 0x00000000002479c3 */ /* 0x000e620000002700 */
[----:B------:R-:W-:-:S05]  /*0f80*/  CS2R.32 R50, SR_CgaSize ;  /* 0x0000000000327805 */ /* 0x000fca0000008a00 */
[----:B------:R-:W-:-:S05]  /*0f90*/  IMAD R50, R50, -0xa0, RZ ;  /* 0xffffff6032327824 */ /* 0x000fca00078e02ff */
[----:B------:R-:W-:-:S14]  /*0fa0*/  R2UR UR63, R50 ;  /* 0x00000000323f72ca */ /* 0x000fdc00000e0000 */
[----:B------:R-:W3:Y:S01]  /*0fb0*/  LDCU UR63, c[0x0][UR63+0x2a4] ;  /* 0x000054803f3f77ac */ /* 0x000ee20008000800 */
[----:B------:R-:W-:Y:S02]  /*0fc0*/  UISETP.GT.U32.AND UP0, UPT, UR33, 0xffff, UPT ;  /* 0x0000ffff2100788c */ /* 0x000fe4000bf04070 */
[----:B------:R-:W-:Y:S01]  /*0fd0*/  USHF.L.U32 UR27, UR47, 0x9, URZ ;  /* 0x000000092f1b7899 */ /* 0x000fe200080006ff */
[----:B-1----:R-:W-:Y:S01]  /*0fe0*/  I2FP.F32.U32 R3, UR20 ;  /* 0x0000001400037c45 */ /* 0x002fe20008201000 */
[----:B------:R-:W-:Y:S01]  /*0ff0*/  UMOV UR30, 0x5 ;  /* 0x00000005001e7882 */ /* 0x000fe20000000000 */
[----:B------:R-:W1:Y:S03]  /*1000*/  LDCU UR45, c[0x0][0xb24] ;  /* 0x00016480ff2d77ac */ /* 0x000e660008000800 */
[----:B--2---:R-:W-:Y:S01]  /*1010*/  FMUL R3, R3, UR5 ;  /* 0x0000000503037c20 */ /* 0x004fe20008400000 */
[----:B------:R-:W2:Y:S01]  /*1020*/  LDCU UR29, c[0x0][0xb30] ;  /* 0x00016600ff1d77ac */ /* 0x000ea20008000800 */
[----:B----4-:R-:W-:Y:S01]  /*1030*/  I2FP.F32.U32 R2, UR7 ;  /* 0x0000000700027c45 */ /* 0x010fe20008201000 */
[----:B------:R-:W-:-:S03]  /*1040*/  USHF.L.U32 UR44, UR20, 0x6, URZ ;  /* 0x00000006142c7899 */ /* 0x000fc600080006ff */
[----:B------:R-:W4:Y:S01]  /*1050*/  F2I.U32.TRUNC.NTZ R3, R3 ;  /* 0x0000000300037305 */ /* 0x000f22000020f000 */
[----:B------:R-:W-:Y:S01]  /*1060*/  USEL UR26, UR33, 0xffff, !UP0 ;  /* 0x0000ffff211a7887 */ /* 0x000fe2000c000000 */
[----:B---3--:R-:W-:Y:S01]  /*1070*/  FMUL R2, R2, UR4 ;  /* 0x0000000402027c20 */ /* 0x008fe20008400000 */
[----:B------:R-:W-:Y:S01]  /*1080*/  UISETP.GE.AND UP2, UPT, UR21, 0x1, UPT ;  /* 0x000000011500788c */ /* 0x000fe2000bf46270 */
[----:B------:R-:W-:-:S04]  /*1090*/  UMOV UR24, UR7 ;  /* 0x0000000700187c82 */ /* 0x000fc80008000000 */
[----:B------:R-:W3:Y:S01]  /*10a0*/  F2I.U32.TRUNC.NTZ R2, R2 ;  /* 0x0000000200027305 */ /* 0x000ee2000020f000 */
[----:B----4-:R-:W-:Y:S02]  /*10b0*/  R2UR UR4, R3 ;  /* 0x00000000030472ca */ /* 0x010fe400000e0000 */
[----:B------:R-:W-:Y:S02]  /*10c0*/  PRMT R3, RZ, 0x7610, R3 ;  /* 0x00007610ff037816 */ /* 0x000fe40000000003 */
[----:B---3--:R-:W-:Y:S02]  /*10d0*/  R2UR UR6, R2 ;  /* 0x00000000020672ca */ /* 0x008fe400000e0000 */
[----:B------:R-:W-:-:S07]  /*10e0*/  PRMT R2, RZ, 0x7610, R2 ;  /* 0x00007610ff027816 */ /* 0x000fce0000000002 */
[----:B------:R-:W-:-:S04]  /*10f0*/  UIADD3 UR5, UPT, UPT, -UR4, URZ, URZ ;  /* 0x000000ff04057290 */ /* 0x000fc8000fffe1ff */
[----:B------:R-:W-:Y:S02]  /*1100*/  UIMAD UR5, UR8, UR5, UR20 ;  /* 0x00000005080572a4 */ /* 0x000fe4000f8e0214 */
[----:B------:R-:W-:-:S04]  /*1110*/  UIADD3 UR4, UPT, UPT, -UR6, URZ, URZ ;  /* 0x000000ff06047290 */ /* 0x000fc8000fffe1ff */
[----:B------:R-:W-:Y:S01]  /*1120*/  IMAD.U32 R50, RZ, RZ, UR5 ;  /* 0x00000005ff327e24 */ /* 0x000fe2000f8e00ff */
[----:B------:R-:W-:Y:S01]  /*1130*/  UIMAD UR63, UR63, UR4, UR7 ;  /* 0x000000043f3f72a4 */ /* 0x000fe2000f8e0207 */
[----:B-12---:R-:W-:Y:S11]  /*1140*/  BRA.U UP4, `(.L_x_17) ;  /* 0x0000000104407547 */ /* 0x006ff6000b800000 */
[----:B------:R-:W-:-:S13]  /*1150*/  R2UR UR4, R50 ;  /* 0x00000000320472ca */ /* 0x000fda00000e0000 */
[----:B------:R-:W-:Y:S02]  /*1160*/  UISETP.GT.U32.AND UP0, UPT, UR4, 0x1, UPT ;  /* 0x000000010400788c */ /* 0x000fe4000bf04070 */
[----:B------:R-:W-:Y:S02]  /*1170*/  ULOP3.LUT UR4, UR4, 0xfffffffe, URZ, 0xc0, !UPT ;  /* 0xfffffffe04047892 */ /* 0x000fe4000f8ec0ff */
[----:B------:R-:W-:Y:S02]  /*1180*/  UISETP.NE.AND UP1, UPT, UR63, URZ, UP0 ;  /* 0x000000ff3f00728c */ /* 0x000fe40008725270 */
[----:B------:R-:W-:Y:S02]  /*1190*/  UISETP.NE.AND UP0, UPT, UR63, 0x1, UP0 ;  /* 0x000000013f00788c */ /* 0x000fe40008705270 */
[----:B------:R-:W-:Y:S02]  /*11a0*/  USEL UR7, URZ, 0x1, UP1 ;  /* 0x00000001ff077887 */ /* 0x000fe40008800000 */
[----:B------:R-:W-:-:S02]  /*11b0*/  USEL UR6, URZ, 0x4, UP0 ;  /* 0x00000004ff067887 */ /* 0x000fc40008000000 */
[----:B------:R-:W-:Y:S02]  /*11c0*/  USEL UR5, URZ, 0x2, UP1 ;  /* 0x00000002ff057887 */ /* 0x000fe40008800000 */
[----:B------:R-:W-:Y:S02]  /*11d0*/  ULEA UR4, UR63, UR4, 0x1 ;  /* 0x000000043f047291 */ /* 0x000fe4000f8e08ff */
[----:B------:R-:W-:Y:S02]  /*11e0*/  USEL UR8, URZ, 0x8, UP0 ;  /* 0x00000008ff087887 */ /* 0x000fe40008000000 */
[----:B------:R-:W-:-:S03]  /*11f0*/  UIADD3 UR5, UPT, UPT, UR5, UR6, UR7 ;  /* 0x0000000605057290 */ /* 0x000fc6000fffe007 */
[----:B------:R-:W-:Y:S01]  /*1200*/  UMOV UR6, 0x3 ;  /* 0x0000000300067882 */ /* 0x000fe20000000000 */
[----:B------:R-:W-:Y:S02]  /*1210*/  UIADD3 UR5, UPT, UPT, UR5, UR8, URZ ;  /* 0x0000000805057290 */ /* 0x000fe4000fffe0ff */
[----:B------:R-:W-:-:S04]  /*1220*/  USHF.L.U32 UR4, UR6, UR4, URZ ;  /* 0x0000000406047299 */ /* 0x000fc800080006ff */
[----:B------:R-:W-:Y:S02]  /*1230*/  MOV R3, UR5 ;  /* 0x0000000500037c02 */ /* 0x000fe40008000f00 */
[----:B------:R-:W-:Y:S02]  /*1240*/  IMAD.U32 R2, RZ, RZ, UR4 ;  /* 0x00000004ff027e24 */ /* 0x000fe4000f8e00ff */
.L_x_17:
[----:B------:R-:W-:Y:S05]  /*1250*/  BRA.U !UP2, `(.L_x_18) ;  /* 0x000000010ad47547 */ /* 0x000fea000b800000 */
[----:B------:R-:W1:Y:S01]  /*1260*/  LDCU.128 UR12, c[0x0][0xb10] ;  /* 0x00016200ff0c77ac */ /* 0x000e620008000c00 */
[----:B------:R-:W2:Y:S01]  /*1270*/  LDCU UR6, c[0x0][0x370] ;  /* 0x00006e00ff0677ac */ /* 0x000ea20008000800 */
[----:B------:R-:W3:Y:S01]  /*1280*/  LDCU UR5, c[0x0][0x374] ;  /* 0x00006e80ff0577ac */ /* 0x000ee20008000800 */
[----:B------:R-:W4:Y:S01]  /*1290*/  LDCU UR28, c[0x0][0xb0c] ;  /* 0x00016180ff1c77ac */ /* 0x000f220008000800 */
[----:B------:R-:W4:Y:S01]  /*12a0*/  LDCU UR4, c[0x0][0xb20] ;  /* 0x00016400ff0477ac */ /* 0x000f220008000800 */
[----:B------:R-:W4:Y:S01]  /*12b0*/  LDCU.64 UR8, c[0x0][0xb28] ;  /* 0x00016500ff0877ac */ /* 0x000f220008000a00 */
[----:B-1----:R-:W-:Y:S02]  /*12c0*/  UISETP.NE.AND UP0, UPT, UR14, 0x1, UPT ;  /* 0x000000010e00788c */ /* 0x002fe4000bf05270 */
[----:B---3--:R-:W-:Y:S02]  /*12d0*/  UIMAD.WIDE.U32 UR10, UR5, UR15, URZ ;  /* 0x0000000f050a72a5 */ /* 0x008fe4000f8e00ff */
[----:B--2---:R-:W-:-:S02]  /*12e0*/  UIMAD.WIDE.U32 UR18, UR6, UR12, URZ ;  /* 0x0000000c061272a5 */ /* 0x004fc4000f8e00ff */
[----:B----4-:R-:W-:Y:S02]  /*12f0*/  UISETP.NE.AND UP1, UPT, UR28, 0x1, UPT ;  /* 0x000000011c00788c */ /* 0x010fe4000bf25270 */
[----:B------:R-:W-:Y:S01]  /*1300*/  UISETP.NE.AND UP2, UPT, UR21, 0x1, UPT ;  /* 0x000000011500788c */ /* 0x000fe2000bf45270 */
[----:B------:R-:W-:Y:S02]  /*1310*/  UMOV UR10, UR11 ;  /* 0x0000000b000a7c82 */ /* 0x000fe40008000000 */
[----:B------:R-:W-:Y:S01]  /*1320*/  UMOV UR18, UR19 ;  /* 0x0000001300127c82 */ /* 0x000fe20008000000 */
[----:B------:R-:W-:Y:S02]  /*1330*/  @UP0 USHF.R.U32.HI UR5, URZ, UR4, UR10 ;  /* 0x00000004ff050299 */ /* 0x000fe4000801160a */
[----:B------:R-:W-:Y:S02]  /*1340*/  UIMAD.WIDE.U32 UR22, UR24, UR15, URZ ;  /* 0x0000000f181672a5 */ /* 0x000fe4000f8e00ff */
[----:B------:R-:W-:-:S02]  /*1350*/  UIMAD.WIDE.U32 UR10, UR5, UR8, URZ ;  /* 0x00000008050a72a5 */ /* 0x000fc4000f8e00ff */
[----:B------:R-:W-:Y:S02]  /*1360*/  @UP1 USHF.R.U32.HI UR6, URZ, UR13, UR18 ;  /* 0x0000000dff061299 */ /* 0x000fe40008011612 */
[----:B------:R-:W-:Y:S02]  /*1370*/  UIMAD.WIDE.U32 UR16, UR20, UR12, URZ ;  /* 0x0000000c141072a5 */ /* 0x000fe4000f8e00ff */
[----:B------:R-:W-:Y:S01]  /*1380*/  UIMAD.WIDE.U32 UR18, UR6, UR8, URZ ;  /* 0x00000008061272a5 */ /* 0x000fe2000f8e00ff */
[----:B------:R-:W-:Y:S01]  /*1390*/  UMOV UR22, UR23 ;  /* 0x0000001700167c82 */ /* 0x000fe20008000000 */
[----:B------:R-:W-:Y:S01]  /*13a0*/  UMOV UR10, UR11 ;  /* 0x0000000b000a7c82 */ /* 0x000fe20008000000 */
[----:B------:R-:W-:Y:S02]  /*13b0*/  USHF.R.U32.HI UR22, URZ, UR4, UR22 ;  /* 0x00000004ff167299 */ /* 0x000fe40008011616 */
[----:B------:R-:W-:Y:S02]  /*13c0*/  @UP2 USHF.R.U32.HI UR5, URZ, UR9, UR10 ;  /* 0x00000009ff052299 */ /* 0x000fe4000801160a */
[----:B------:R-:W-:Y:S01]  /*13d0*/  UMOV UR7, UR19 ;  /* 0x0000001300077c82 */ /* 0x000fe20008000000 */
[----:B------:R-:W-:Y:S01]  /*13e0*/  UMOV UR16, UR17 ;  /* 0x0000001100107c82 */ /* 0x000fe20008000000 */
[----:B------:R-:W-:-:S02]  /*13f0*/  @UP2 USHF.R.U32.HI UR6, URZ, UR9, UR7 ;  /* 0x00000009ff062299 */ /* 0x000fc40008011607 */
[----:B------:R-:W-:Y:S02]  /*1400*/  USHF.R.U32.HI UR13, URZ, UR13, UR16 ;  /* 0x0000000dff0d7299 */ /* 0x000fe40008011610 */
[----:B------:R-:W-:Y:S02]  /*1410*/  USEL UR4, UR24, UR22, !UP0 ;  /* 0x0000001618047287 */ /* 0x000fe4000c000000 */
[----:B------:R-:W-:Y:S02]  /*1420*/  UIMAD UR7, UR5, UR21, URZ ;  /* 0x00000015050772a4 */ /* 0x000fe4000f8e02ff */
[----:B------:R-:W-:Y:S02]  /*1430*/  USEL UR5, UR20, UR13, !UP1 ;  /* 0x0000000d14057287 */ /* 0x000fe4000c800000 */
[----:B------:R-:W-:Y:S02]  /*1440*/  UIMAD UR12, UR6, UR21, URZ ;  /* 0x00000015060c72a4 */ /* 0x000fe4000f8e02ff */
[----:B------:R-:W-:-:S02]  /*1450*/  UISETP.GE.AND UP0, UPT, UR4, UR7, UPT ;  /* 0x000000070400728c */ /* 0x000fc4000bf06270 */
[----:B------:R-:W-:Y:S02]  /*1460*/  UIMAD.WIDE.U32 UR10, UR4, UR8, URZ ;  /* 0x00000008040a72a5 */ /* 0x000fe4000f8e00ff */
[----:B------:R-:W-:Y:S02]  /*1470*/  UISETP.GE.OR UP0, UPT, UR5, UR12, UP0 ;  /* 0x0000000c0500728c */ /* 0x000fe40008706670 */
[----:B------:R-:W-:Y:S02]  /*1480*/  UIMAD.WIDE.U32 UR12, UR5, UR8, URZ ;  /* 0x00000008050c72a5 */ /* 0x000fe4000f8e00ff */
[----:B------:R-:W-:Y:S01]  /*1490*/  UIADD3 UR10, UPT, UPT, -UR4, URZ, URZ ;  /* 0x000000ff040a7290 */ /* 0x000fe2000fffe1ff */
[----:B------:R-:W-:Y:S01]  /*14a0*/  UMOV UR8, UR11 ;  /* 0x0000000b00087c82 */ /* 0x000fe20008000000 */
[----:B------:R-:W-:Y:S02]  /*14b0*/  UIADD3 UR11, UPT, UPT, -UR5, URZ, URZ ;  /* 0x000000ff050b7290 */ /* 0x000fe4000fffe1ff */
[----:B------:R-:W-:-:S03]  /*14c0*/  USHF.R.U32.HI UR8, URZ, UR9, UR8 ;  /* 0x00000009ff087299 */ /* 0x000fc60008011608 */
[----:B------:R-:W-:Y:S01]  /*14d0*/  @!UP0 UMOV UR7, UR13 ;  /* 0x0000000d00078c82 */ /* 0x000fe20008000000 */
[----:B------:R-:W-:Y:S02]  /*14e0*/  UIMAD UR24, UR14, UR10, UR24 ;  /* 0x0000000a0e1872a4 */ /* 0x000fe4000f8e0218 */
[----:B------:R-:W-:Y:S02]  /*14f0*/  USEL UR8, UR4, UR8, !UP2 ;  /* 0x0000000804087287 */ /* 0x000fe4000d000000 */
[----:B------:R-:W-:Y:S02]  /*1500*/  @!UP0 USHF.R.U32.HI UR7, URZ, UR9, UR7 ;  /* 0x00000009ff078299 */ /* 0x000fe40008011607 */
[----:B------:R-:W-:Y:S02]  /*1510*/  UIADD3 UR9, UPT, UPT, -UR8, URZ, URZ ;  /* 0x000000ff08097290 */ /* 0x000fe4000fffe1ff */
[----:B------:R-:W-:Y:S02]  /*1520*/  @!UP0 USEL UR7, UR5, UR7, !UP2 ;  /* 0x0000000705078287 */ /* 0x000fe4000d000000 */
[----:B------:R-:W-:-:S02]  /*1530*/  UIMAD UR9, UR21, UR9, UR4 ;  /* 0x00000009150972a4 */ /* 0x000fc4000f8e0204 */
[----:B------:R-:W-:Y:S02]  /*1540*/  @!UP0 UIADD3 UR8, UPT, UPT, UR8, -UR7, URZ ;  /* 0x8000000708088290 */ /* 0x000fe4000fffe0ff */
[----:B------:R-:W-:Y:S02]  /*1550*/  @!UP0 UIMAD UR6, UR9, UR6, UR7 ;  /* 0x00000006090682a4 */ /* 0x000fe4000f8e0207 */
[----:B------:R-:W-:Y:S02]  /*1560*/  @!UP0 UIMAD UR4, UR8, UR21, UR5 ;  /* 0x00000015080482a4 */ /* 0x000fe4000f8e0205 */
[----:B------:R-:W-:Y:S02]  /*1570*/  UIMAD UR20, UR28, UR11, UR20 ;  /* 0x0000000b1c1472a4 */ /* 0x000fe4000f8e0214 */
[----:B------:R-:W-:Y:S01]  /*1580*/  UIMAD UR24, UR4, UR14, UR24 ;  /* 0x0000000e041872a4 */ /* 0x000fe2000f8e0218 */
[----:B------:R-:W-:Y:S02]  /*1590*/  @!UP0 UMOV UR5, UR6 ;  /* 0x0000000600058c82 */ /* 0x000fe40008000000 */
[----:B------:R-:W-:-:S12]  /*15a0*/  UIMAD UR20, UR5, UR28, UR20 ;  /* 0x0000001c051472a4 */ /* 0x000fd8000f8e0214 */
.L_x_18:
[----:B------:R-:W-:Y:S02]  /*15b0*/  UISETP.NE.AND UP1, UPT, UR29, 0x1, UPT ;  /* 0x000000011d00788c */ /* 0x000fe4000bf25270 */
[----:B------:R-:W-:Y:S02]  /*15c0*/  ULOP3.LUT UR21, UR26, 0xffff, URZ, 0xc0, !UPT ;  /* 0x0000ffff1a157892 */ /* 0x000fe4000f8ec0ff */
[----:B------:R-:W-:Y:S02]  /*15d0*/  UISETP.NE.AND UP0, UPT, UR25, 0x2, UPT ;  /* 0x000000021900788c */ /* 0x000fe4000bf05270 */
[----:B------:R-:W-:Y:S02]  /*15e0*/  ULOP3.LUT UR22, UR27, 0x400, URZ, 0xc0, !UPT ;  /* 0x000004001b167892 */ /* 0x000fe4000f8ec0ff */
[----:B------:R-:W-:Y:S02]  /*15f0*/  ULOP3.LUT UR44, UR44, 0x40, URZ, 0xc0, !UPT ;  /* 0x000000402c2c7892 */ /* 0x000fe4000f8ec0ff */
[----:B------:R-:W-:Y:S01]  /*1600*/  USHF.L.U32 UR21, UR30, UR21, URZ ;  /* 0x000000151e157299 */ /* 0x000fe200080006ff */
[----:B------:R-:W-:Y:S11]  /*1610*/  BRA.U UP1, `(.L_x_19) ;  /* 0x0000000101447547 */ /* 0x000ff6000b800000 */
[----:B------:R-:W1:Y:S01]  /*1620*/  LDCU.128 UR8, c[0x0][0xb10] ;  /* 0x00016200ff0877ac */ /* 0x000e620008000c00 */
[----:B------:R-:W2:Y:S01]  /*1630*/  LDCU UR12, c[0x0][0xb0c] ;  /* 0x00016180ff0c77ac */ /* 0x000ea20008000800 */
[----:B------:R-:W3:Y:S01]  /*1640*/  LDCU UR13, c[0x0][0xb20] ;  /* 0x00016400ff0d77ac */ /* 0x000ee20008000800 */
[----:B-1----:R-:W-:Y:S02]  /*1650*/  UIMAD.WIDE.U32 UR6, UR20, UR8, URZ ;  /* 0x00000008140672a5 */ /* 0x002fe4000f8e00ff */
[----:B------:R-:W-:Y:S02]  /*1660*/  UIMAD.WIDE.U32 UR4, UR24, UR11, URZ ;  /* 0x0000000b180472a5 */ /* 0x000fe4000f8e00ff */
[----:B--2---:R-:W-:Y:S02]  /*1670*/  UISETP.NE.AND UP2, UPT, UR12, 0x1, UPT ;  /* 0x000000010c00788c */ /* 0x004fe4000bf45270 */
[----:B------:R-:W-:Y:S01]  /*1680*/  UISETP.NE.AND UP1, UPT, UR10, 0x1, UPT ;  /* 0x000000010a00788c */ /* 0x000fe2000bf25270 */
[----:B------:R-:W-:-:S02]  /*1690*/  UMOV UR6, UR7 ;  /* 0x0000000700067c82 */ /* 0x000fc40008000000 */
[----:B------:R-:W-:Y:S01]  /*16a0*/  UMOV UR4, UR5 ;  /* 0x0000000500047c82 */ /* 0x000fe20008000000 */
[----:B------:R-:W-:Y:S02]  /*16b0*/  USHF.R.U32.HI UR6, URZ, UR9, UR6 ;  /* 0x00000009ff067299 */ /* 0x000fe40008011606 */
[----:B---3--:R-:W-:Y:S02]  /*16c0*/  USHF.R.U32.HI UR4, URZ, UR13, UR4 ;  /* 0x0000000dff047299 */ /* 0x008fe40008011604 */
[----:B------:R-:W-:Y:S02]  /*16d0*/  USEL UR5, UR20, UR6, !UP2 ;  /* 0x0000000614057287 */ /* 0x000fe4000d000000 */
[----:B------:R-:W-:-:S04]  /*16e0*/  USEL UR4, UR24, UR4, !UP1 ;  /* 0x0000000418047287 */ /* 0x000fc8000c800000 */
[----:B------:R-:W-:Y:S02]  /*16f0*/  UIADD3 UR6, UPT, UPT, UR5, -UR4, URZ ;  /* 0x8000000405067290 */ /* 0x000fe4000fffe0ff */
[----:B------:R-:W-:Y:S02]  /*1700*/  UIADD3 UR4, UPT, UPT, -UR5, UR4, URZ ;  /* 0x0000000405047290 */ /* 0x000fe4000fffe1ff */
[----:B------:R-:W-:Y:S02]  /*1710*/  UIMAD UR24, UR6, UR10, UR24 ;  /* 0x0000000a061872a4 */ /* 0x000fe4000f8e0218 */
[----:B------:R-:W-:-:S12]  /*1720*/  UIMAD UR20, UR4, UR12, UR20 ;  /* 0x0000000c041472a4 */ /* 0x000fd8000f8e0214 */
.L_x_19:
[----:B------:R-:W-:Y:S05]  /*1730*/  BRA.U !UP5, `(.L_x_20) ;  /* 0x000000010d0c7547 */ /* 0x000fea000b800000 */
[----:B------:R-:W-:Y:S01]  /*1740*/  UCGABAR_WAIT ;  /* 0x0000000000007dc7 */ /* 0x000fe20008000000 */
[----:B------:R-:W-:Y:S01]  /*1750*/  CCTL.IVALL ;  /* 0x00000000ff00798f */ /* 0x000fe20002000000 */
[----:B------:R-:W-:Y:S05]  /*1760*/  BRA `(.L_x_21) ;  /* 0x0000000000047947 */ /* 0x000fea0003800000 */
.L_x_20:
[----:B------:R-:W-:Y:S06]  /*1770*/  BAR.SYNC.DEFER_BLOCKING 0x0 ;  /* 0x0000000000007b1d */ /* 0x000fec0000010000 */
.L_x_21:
[----:B------:R-:W-:Y:S05]  /*1780*/  BRA.U UP0, `(.L_x_22) ;  /* 0x0000001100b87547 */ /* 0x000fea000b800000 */
[----:B------:R-:W1:Y:S01]  /*1790*/  LDCU UR6, c[0x0][0x38c] ;  /* 0x00007180ff0677ac */ /* 0x000e620008000800 */
[----:B------:R-:W-:Y:S01]  /*17a0*/  PLOP3.LUT P1, PT, PT, PT, UP3, 0x80, 0x8 ;  /* 0x000000000008781c */ /* 0x000fe20003f2f038 */
[----:B------:R-:W-:Y:S01]  /*17b0*/  IMAD.MOV.U32 R12, RZ, RZ, 0x1 ;  /* 0x00000001ff0c7424 */ /* 0x000fe200078e00ff */
[----:B------:R-:W-:Y:S02]  /*17c0*/  ISETP.NE.AND P2, PT, R0, RZ, P3 ;  /* 0x000000ff0000720c */ /* 0x000fe40001f45270 */
[----:B------:R-:W-:Y:S02]  /*17d0*/  CS2R R10, SRZ ;  /* 0x00000000000a7805 */ /* 0x000fe4000001ff00 */
[----:B------:R-:W-:Y:S01]  /*17e0*/  PLOP3.LUT P1, PT, P1, PT, PT, 0x8, 0x80 ;  /* 0x000000000080781c */ /* 0x000fe20000f2e170 */
[----:B------:R-:W-:Y:S01]  /*17f0*/  IMAD.MOV.U32 R9, RZ, RZ, RZ ;  /* 0x000000ffff097224 */ /* 0x000fe200078e00ff */
[----:B------:R-:W2:Y:S01]  /*1800*/  LDCU UR38, c[0x0][0x370] ;  /* 0x00006e00ff2677ac */ /* 0x000ea20008000800 */
[----:B------:R-:W-:Y:S01]  /*1810*/  IMAD.MOV.U32 R8, RZ, RZ, 0x1 ;  /* 0x00000001ff087424 */ /* 0x000fe200078e00ff */
[----:B------:R-:W3:Y:S01]  /*1820*/  LDCU.64 UR26, c[0x0][0x348] ;  /* 0x00006900ff1a77ac */ /* 0x000ee20008000a00 */
[----:B------:R-:W-:Y:S01]  /*1830*/  ULEA.HI UR42, UR22, UR44, URZ, 0x1b ;  /* 0x0000002c162a7291 */ /* 0x000fe2000f8fd8ff */
[----:B------:R-:W4:Y:S01]  /*1840*/  LDCU UR37, c[0x0][0x374] ;  /* 0x00006e80ff2577ac */ /* 0x000f220008000800 */
[----:B-1----:R-:W-:-:S02]  /*1850*/  UIADD3 UR5, UPT, UPT, UR6, 0x1f, URZ ;  /* 0x0000001f06057890 */ /* 0x002fc4000fffe0ff */
[----:B------:R-:W-:Y:S02]  /*1860*/  UIADD3 UR48, UPT, UPT, UR6, 0x3e, URZ ;  /* 0x0000003e06307890 */ /* 0x000fe4000fffe0ff */
[----:B------:R-:W-:Y:S01]  /*1870*/  USHF.R.S32.HI UR4, URZ, 0x1f, UR5 ;  /* 0x0000001fff047899 */ /* 0x000fe20008011405 */
[----:B------:R-:W-:-:S03]  /*1880*/  UMOV UR7, URZ ;  /* 0x000000ff00077c82 */ /* 0x000fc60008000000 */
[----:B------:R-:W-:Y:S02]  /*1890*/  ULEA.HI UR4, UR4, UR5, URZ, 0x5 ;  /* 0x0000000504047291 */ /* 0x000fe4000f8f28ff */
[----:B------:R-:W-:Y:S02]  /*18a0*/  UIADD3 UR5, UPT, UPT, UR6, -0x1, URZ ;  /* 0xffffffff06057890 */ /* 0x000fe4000fffe0ff */
[----:B------:R-:W-:Y:S02]  /*18b0*/  USHF.R.S32.HI UR40, URZ, 0x5, UR4 ;  /* 0x00000005ff287899 */ /* 0x000fe40008011404 */
[----:B------:R-:W-:Y:S02]  /*18c0*/  UISETP.GE.U32.AND UP1, UPT, UR5, -0x3f, UPT ;  /* 0xffffffc10500788c */ /* 0x000fe4000bf26070 */
[----:B------:R-:W-:-:S04]  /*18d0*/  UISETP.LT.U32.AND UP0, UPT, UR40, 0x3, UPT ;  /* 0x000000032800788c */ /* 0x000fc8000bf01070 */
[----:B------:R-:W-:Y:S02]  /*18e0*/  USEL UR39, UR40, 0x3, UP0 ;  /* 0x0000000328277887 */ /* 0x000fe40008000000 */
[----:B------:R-:W-:Y:S02]  /*18f0*/  UISETP.NE.AND UP0, UPT, UR25, URZ, UPT ;  /* 0x000000ff1900728c */ /* 0x000fe4000bf05270 */
[----:B------:R-:W-:Y:S02]  /*1900*/  UIADD3 UR4, UPT, UPT, UR39, -0x1, URZ ;  /* 0xffffffff27047890 */ /* 0x000fe4000fffe0ff */
[----:B------:R-:W-:Y:S02]  /*1910*/  @UP1 UIADD3 UR4, UPT, UPT, UR39, URZ, URZ ;  /* 0x000000ff27041290 */ /* 0x000fe4000fffe0ff */
[----:B------:R-:W-:Y:S02]  /*1920*/  USEL UR23, UR46, 0x2, UP0 ;  /* 0x000000022e177887 */ /* 0x000fe40008000000 */
[----:B------:R-:W-:-:S02]  /*1930*/  UIADD3 UR43, UPT, UPT, UR40, -UR39, URZ ;  /* 0x80000027282b7290 */ /* 0x000fc4000fffe0ff */
[----:B------:R-:W-:Y:S02]  /*1940*/  UIADD3 UR25, UPT, UPT, UR4, 0x1, URZ ;  /* 0x0000000104197890 */ /* 0x000fe4000fffe0ff */
[----:B--234-:R-:W-:-:S12]  /*1950*/  UIADD3 UR41, UPT, UPT, -UR4, URZ, URZ ;  /* 0x000000ff04297290 */ /* 0x01cfd8000fffe1ff */
.L_x_42:
[----:B------:R-:W-:Y:S01]  /*1960*/  UISETP.NE.AND UP0, UPT, UR47, URZ, UPT ;  /* 0x000000ff2f00728c */ /* 0x000fe2000bf05270 */
[----:B------:R-:W1:Y:S08]  /*1970*/  S2UR UR47, SR_CgaCtaId ;  /* 0x00000000002f79c3 */ /* 0x000e700000008800 */
[----:B------:R-:W-:Y:S05]  /*1980*/  BRA.U UP0, `(.L_x_23) ;  /* 0x0000000100347547 */ /* 0x000fea000b800000 */
[----:B------:R-:W2:Y:S01]  /*1990*/  S2R R0, SR_CgaCtaId ;  /* 0x0000000000007919 */ /* 0x000ea20000008800 */
[----:B------:R-:W-:-:S04]  /*19a0*/  MOV R2, 0x400 ;  /* 0x0000040000027802 */ /* 0x000fc80000000f00 */
[----:B--2---:R-:W-:Y:S02]  /*19b0*/  LEA R0, R0, R2, 0x18 ;  /* 0x0000000200007211 */ /* 0x004fe400078ec0ff */
[----:B------:R-:W-:-:S03]  /*19c0*/  SHF.L.U32 R2, R8, 0x1f, RZ ;  /* 0x0000001f08027819 */ /* 0x000fc600000006ff */
[----:B------:R-:W-:-:S04]  /*19d0*/  IMAD R0, R9, 0x8, R0 ;  /* 0x0000000809007824 */ /* 0x000fc800078e0200 */
[----:B------:R-:W2:Y:S02]  /*19e0*/  SYNCS.PHASECHK.TRANS64.TRYWAIT P0, [R0+URZ+0xf0], R2 ;  /* 0x0000f002000075a7 */ /* 0x000ea400080011ff */
[----:B--2---:R-:W-:Y:S05]  /*19f0*/  @!P0 BRA `(.L_x_24) ;  /* 0x0000007000948947 */ /* 0x004fea0003800000 */
.L_x_148:
[----:B------:R-:W-:Y:S01]  /*1a00*/  VIADD R9, R9, 0x1 ;  /* 0x0000000109097836 */ /* 0x000fe20000000000 */
[----:B------:R2:W-:Y:S04]  /*1a10*/  SYNCS.ARRIVE.TRANS64.A1T0 RZ, [R0+URZ+0xe0], RZ ;  /* 0x0000e0ff00ff79a7 */ /* 0x0005e800081000ff */
[----:B------:R-:W-:-:S04]  /*1a20*/  ISETP.NE.AND P0, PT, R9, 0x2, PT ;  /* 0x000000020900780c */ /* 0x000fc80003f05270 */
[----:B------:R-:W-:Y:S02]  /*1a30*/  SEL R9, R9, RZ, P0 ;  /* 0x000000ff09097207 */ /* 0x000fe40000000000 */
[----:B--2---:R-:W-:-:S04]  /*1a40*/  SEL R0, RZ, 0x1, P0 ;  /* 0x00000001ff007807 */ /* 0x004fc80000000000 */
[----:B------:R-:W-:-:S07]  /*1a50*/  LOP3.LUT R8, R8, R0, RZ, 0x3c, !PT ;  /* 0x0000000008087212 */ /* 0x000fce00078e3cff */
.L_x_23:
[----:B------:R-:W-:Y:S01]  /*1a60*/  UMOV UR6, 0x400 ;  /* 0x0000040000067882 */ /* 0x000fe20000000000 */
[----:B------:R-:W-:Y:S01]  /*1a70*/  SHF.L.U32 R0, R12, 0x1f, RZ ;  /* 0x0000001f0c007819 */ /* 0x000fe200000006ff */
[----:B-1----:R-:W-:Y:S02]  /*1a80*/  ULEA UR6, UR47, UR6, 0x18 ;  /* 0x000000062f067291 */ /* 0x002fe4000f8ec0ff */
[----:B------:R-:W-:Y:S02]  /*1a90*/  UISETP.GE.U32.AND UP0, UPT, UR48, 0x3f, UPT ;  /* 0x0000003f3000788c */ /* 0x000fe4000bf06070 */
[----:B------:R-:W-:Y:S02]  /*1aa0*/  ULEA UR4, UR7, UR6, 0x3 ;  /* 0x0000000607047291 */ /* 0x000fe4000f8e18ff */
[----:B------:R-:W-:Y:S01]  /*1ab0*/  ULEA UR11, UR24, UR44, 0x7 ;  /* 0x0000002c180b7291 */ /* 0x000fe2000f8e38ff */
[----:B------:R-:W-:-:S06]  /*1ac0*/  UMOV UR13, URZ ;  /* 0x000000ff000d7c82 */ /* 0x000fcc0008000000 */
[----:B------:R1:W2:Y:S01]  /*1ad0*/  SYNCS.PHASECHK.TRANS64.TRYWAIT P0, [UR4+0x18], R0 ;  /* 0x00001800ff0075a7 */ /* 0x0002a20008001104 */
[----:B------:R-:W-:-:S04]  /*1ae0*/  ULEA.HI UR4, UR20, UR20, URZ, 0x1 ;  /* 0x0000001414047291 */ /* 0x000fc8000f8f08ff */
[----:B------:R-:W-:-:S04]  /*1af0*/  USHF.L.U32 UR4, UR4, 0x6, URZ ;  /* 0x0000000604047899 */ /* 0x000fc800080006ff */
[----:B------:R-:W-:-:S04]  /*1b00*/  ULOP3.LUT UR35, UR4, 0xffffff80, URZ, 0xc0, !UPT ;  /* 0xffffff8004237892 */ /* 0x000fc8000f8ec0ff */
[----:B------:R-:W-:Y:S01]  /*1b10*/  UIADD3 UR35, UPT, UPT, UR42, UR35, URZ ;  /* 0x000000232a237290 */ /* 0x000fe2000fffe0ff */
[----:B------:R-:W-:Y:S11]  /*1b20*/  BRA.U !UP0, `(.L_x_25) ;  /* 0x0000000108c47547 */ /* 0x000ff6000b800000 */
[----:B------:R-:W-:Y:S01]  /*1b30*/  UMOV UR16, UR41 ;  /* 0x0000002900107c82 */ /* 0x000fe20008000000 */
[----:B------:R-:W-:Y:S01]  /*1b40*/  UMOV UR4, UR7 ;  /* 0x0000000700047c82 */ /* 0x000fe20008000000 */
[----:B------:R-:W-:-:S05]  /*1b50*/  UMOV UR34, URZ ;  /* 0x000000ff00227c82 */ /* 0x000fca0008000000 */
.L_x_31:
[----:B------:R-:W-:Y:S01]  /*1b60*/  ULEA UR33, UR4, UR6, 0x3 ;  /* 0x0000000604217291 */ /* 0x000fe2000f8e18ff */
[----:B------:R-:W-:Y:S01]  /*1b70*/  @P3 MOV R2, 0x4000 ;  /* 0x0000400000023802 */ /* 0x000fe20000000f00 */
[----:B--234-:R-:W-:Y:S10]  /*1b80*/  @P0 BRA `(.L_x_26) ;  /* 0x00000000000c0947 */ /* 0x01cff40003800000 */
[----:B------:R-:W-:-:S04]  /*1b90*/  SHF.L.U32 R3, R12, 0x1f, RZ ;  /* 0x0000001f0c037819 */ /* 0x000fc800000006ff */
[----:B------:R-:W2:Y:S02]  /*1ba0*/  SYNCS.PHASECHK.TRANS64.TRYWAIT P0, [UR33+0x18], R3 ;  /* 0x00001803ff0075a7 */ /* 0x000ea40008001121 */
[----:B--2---:R-:W-:Y:S05]  /*1bb0*/  @!P0 BRA `(.L_x_27) ;  /* 0x0000007000388947 */ /* 0x004fea0003800000 */
.L_x_26:
[----:B------:R2:W-:Y:S01]  /*1bc0*/  @P3 SYNCS.ARRIVE.TRANS64 RZ, [UR33], R2 ;  /* 0x00000002ffff39a7 */ /* 0x0005e20008000021 */
[----:B------:R-:W-:Y:S02]  /*1bd0*/  ULOP3.LUT UR5, UR23, 0x2, URZ, 0xfc, !UPT ;  /* 0x0000000217057892 */ /* 0x000fe4000f8efcff */
[----:B------:R-:W-:Y:S02]  /*1be0*/  UIADD3 UR16, UPT, UPT, UR16, 0x1, URZ ;  /* 0x0000000110107890 */ /* 0x000fe4000fffe0ff */
[----:B------:R-:W-:Y:S02]  /*1bf0*/  UISETP.NE.AND UP0, UPT, UR5, 0x2, UPT ;  /* 0x000000020500788c */ /* 0x000fe4000bf05270 */
[----:B------:R-:W-:-:S07]  /*1c00*/  UISETP.NE.AND UP2, UPT, UR16, 0x1, UPT ;  /* 0x000000011000788c */ /* 0x000fce000bf45270 */
[----:B------:R-:W-:Y:S05]  /*1c10*/  BRA.U UP0, `(.L_x_28) ;  /* 0x0000000100047547 */ /* 0x000fea000b800000 */
[----:B------:R-:W-:Y:S05]  /*1c20*/  BPT.TRAP 0x1 ;  /* 0x000000040000795c */ /* 0x000fea0000300000 */
.L_x_28:
[----:B------:R-:W-:Y:S04]  /*1c30*/  BSSY.RECONVERGENT B0, `(.L_x_29) ;  /* 0x0000003000007945 */ /* 0x000fe80003800200 */
[----:B------:R-:W-:Y:S05]  /*1c40*/  @!P2 BRA `(.L_x_30) ;  /* 0x000000000004a947 */ /* 0x000fea0003800000 */
[----:B------:R-:W-:Y:S05]  /*1c50*/  BPT.TRAP 0x1 ;  /* 0x000000040000795c */ /* 0x000fea0000300000 */
.L_x_30:
[----:B------:R-:W-:Y:S05]  /*1c60*/  BSYNC.RECONVERGENT B0 ;  /* 0x0000000000007941 */ /* 0x000fea0003800200 */
.L_x_29:
[----:B------:R-:W-:Y:S02]  /*1c70*/  UIADD3 UR5, UPT, UPT, UR4, 0x1, URZ ;  /* 0x0000000104057890 */ /* 0x000fe4000fffe0ff */
[----:B------:R-:W-:Y:S02]  /*1c80*/  UIADD3 UR14, UP1, UPT, UR26, 0x80, URZ ;  /* 0x000000801a0e7890 */ /* 0x000fe4000ff3e0ff */
[----:B------:R-:W-:Y:S02]  /*1c90*/  UISETP.NE.AND UP0, UPT, UR5, 0x3, UPT ;  /* 0x000000030500788c */ /* 0x000fe4000bf05270 */
[----:B------:R-:W-:Y:S02]  /*1ca0*/  ULOP3.LUT UR33, UR33, 0xfefffff8, URZ, 0xc0, !UPT ;  /* 0xfefffff821217892 */ /* 0x000fe4000f8ec0ff */
[----:B------:R-:W-:Y:S02]  /*1cb0*/  USEL UR8, URZ, 0x1, UP0 ;  /* 0x00000001ff087887 */ /* 0x000fe40008000000 */
[----:B------:R-:W-:-:S02]  /*1cc0*/  USEL UR7, UR5, URZ, UP0 ;  /* 0x000000ff05077287 */ /* 0x000fc40008000000 */
[----:B------:R-:W-:Y:S02]  /*1cd0*/  UIADD3.X UR15, UPT, UPT, URZ, UR27, URZ, UP1, !UPT ;  /* 0x0000001bff0f7290 */ /* 0x000fe40008ffe4ff */
[----:B------:R-:W-:Y:S01]  /*1ce0*/  ULEA UR5, UR7, UR6, 0x3 ;  /* 0x0000000607057291 */ /* 0x000fe2000f8e18ff */
[----:B------:R-:W-:Y:S01]  /*1cf0*/  LOP3.LUT R12, R12, UR8, RZ, 0x3c, !PT ;  /* 0x000000080c0c7c12 */ /* 0x000fe2000f8e3cff */
[----:B------:R-:W-:Y:S02]  /*1d00*/  USHF.L.U32 UR8, UR4, 0xc, URZ ;  /* 0x0000000c04087899 */ /* 0x000fe400080006ff */
[----:B------:R-:W-:Y:S01]  /*1d10*/  UIADD3 UR4, UP0, UPT, UR26, 0x180, URZ ;  /* 0x000001801a047890 */ /* 0x000fe2000ff1e0ff */
[----:B-1----:R-:W-:Y:S01]  /*1d20*/  SHF.L.U32 R0, R12, 0x1f, RZ ;  /* 0x0000001f0c007819 */ /* 0x002fe200000006ff */
[----:B------:R-:W-:Y:S02]  /*1d30*/  ULEA UR32, UR22, UR8, 0x1 ;  /* 0x0000000816207291 */ /* 0x000fe4000f8e08ff */
[----:B------:R-:W-:Y:S01]  /*1d40*/  UPRMT UR13, URZ, 0x5410, UR21 ;  /* 0x00005410ff0d7896 */ /* 0x000fe20008000015 */
[----:B------:R3:W4:Y:S01]  /*1d50*/  SYNCS.PHASECHK.TRANS64.TRYWAIT P0, [UR5+0x18], R0 ;  /* 0x00001800ff0075a7 */ /* 0x0007220008001105 */
[----:B------:R-:W-:-:S02]  /*1d60*/  UIADD3 UR32, UPT, UPT, UR6, 0x4300, UR32 ;  /* 0x0000430006207890 */ /* 0x000fc4000fffe020 */
[----:B------:R-:W-:Y:S02]  /*1d70*/  UIADD3 UR8, UPT, UPT, UR6, 0x7300, UR8 ;  /* 0x0000730006087890 */ /* 0x000fe4000fffe008 */
[----:B------:R-:W-:Y:S01]  /*1d80*/  UIADD3.X UR5, UPT, UPT, URZ, UR27, URZ, UP0, !UPT ;  /* 0x0000001bff057290 */ /* 0x000fe200087fe4ff */
[----:B------:R-:W-:Y:S01]  /*1d90*/  UMOV UR18, 0x0 ;  /* 0x0000000000127882 */ /* 0x000fe20000000000 */
[----:B------:R-:W-:Y:S01]  /*1da0*/  UMOV UR19, 0x10000000 ;  /* 0x1000000000137882 */ /* 0x000fe20000000000 */
[----:B------:R-:W-:Y:S01]  /*1db0*/  UMOV UR10, UR34 ;  /* 0x00000022000a7c82 */ /* 0x000fe20008000000 */
[----:B------:R-:W-:Y:S01]  /*1dc0*/  UMOV UR12, UR36 ;  /* 0x00000024000c7c82 */ /* 0x000fe20008000000 */
[----:B------:R-:W-:Y:S01]  /*1dd0*/  UMOV UR9, UR33 ;  /* 0x0000002100097c82 */ /* 0x000fe20008000000 */
[----:B------:R1:W-:Y:S03]  /*1de0*/  UTMALDG.3D.MULTICAST.2CTA [UR32], [UR14], UR13, desc[UR18] ;  /* 0x000012200e0073b4 */ /* 0x0003e6000821180d */
[----:B------:R2:W-:Y:S01]  /*1df0*/  UTMALDG.3D.2CTA [UR8], [UR4], desc[UR18] ;  /* 0x00001208040075b4 */ /* 0x0005e20008211000 */
[----:B-1----:R-:W-:Y:S01]  /*1e00*/  UIADD3 UR34, UPT, UPT, UR34, 0x20, URZ ;  /* 0x0000002022227890 */ /* 0x002fe2000fffe0ff */
[----:B------:R-:W-:Y:S01]  /*1e10*/  UMOV UR13, UR25 ;  /* 0x00000019000d7c82 */ /* 0x000fe20008000000 */
[----:B--2---:R-:W-:Y:S01]  /*1e20*/  UMOV UR4, UR7 ;  /* 0x0000000700047c82 */ /* 0x004fe20008000000 */
[----:B------:R-:W-:Y:S09]  /*1e30*/  BRA.U UP2, `(.L_x_31) ;  /* 0xfffffffd02487547 */ /* 0x000ff2000b83ffff */
.L_x_25:
[----:B------:R-:W-:Y:S01]  /*1e40*/  ULEA UR4, UR7, UR6, 0x3 ;  /* 0x0000000607047291 */ /* 0x000fe2000f8e18ff */
[----:B-1-3--:R-:W-:Y:S01]  /*1e50*/  SHF.L.U32 R0, R12, 0x1f, RZ ;  /* 0x0000001f0c007819 */ /* 0x00afe200000006ff */
[----:B------:R-:W-:Y:S01]  /*1e60*/  @!P1 SYNCS.ARRIVE.TRANS64.A1T0 RZ, [UR6+0x78], RZ ;  /* 0x000078ffffff99a7 */ /* 0x000fe20008100006 */
[----:B------:R-:W-:-:S06]  /*1e70*/  UISETP.GT.AND UP0, UPT, UR40, UR39, UPT ;  /* 0x000000272800728c */ /* 0x000fcc000bf04270 */
[----:B--2-4-:R1:W2:Y:S03]  /*1e80*/  SYNCS.PHASECHK.TRANS64.TRYWAIT P0, [UR4+0x18], R0 ;  /* 0x00001800ff0075a7 */ /* 0x0142a60008001104 */
[----:B------:R-:W-:Y:S05]  /*1e90*/  BRA.U !UP0, `(.L_x_32) ;  /* 0x0000000108c47547 */ /* 0x000fea000b800000 */
[----:B------:R-:W-:Y:S01]  /*1ea0*/  UIADD3 UR24, UPT, UPT, UR43, UR13, URZ ;  /* 0x0000000d2b187290 */ /* 0x000fe2000fffe0ff */
[----:B------:R-:W-:-:S11]  /*1eb0*/  UMOV UR4, UR7 ;  /* 0x0000000700047c82 */ /* 0x000fd60008000000 */
.L_x_38:
[----:B------:R-:W-:Y:S01]  /*1ec0*/  ULEA UR17, UR4, UR6, 0x3 ;  /* 0x0000000604117291 */ /* 0x000fe2000f8e18ff */
[----:B--2---:R-:W-:Y:S01]  /*1ed0*/  @P3 MOV R2, 0x4000 ;  /* 0x0000400000023802 */ /* 0x004fe20000000f00 */
[----:B--2-4-:R-:W-:Y:S10]  /*1ee0*/  @P0 BRA `(.L_x_33) ;  /* 0x00000000000c0947 */ /* 0x014ff40003800000 */
[----:B------:R-:W-:-:S04]  /*1ef0*/  SHF.L.U32 R3, R12, 0x1f, RZ ;  /* 0x0000001f0c037819 */ /* 0x000fc800000006ff */
[----:B------:R-:W2:Y:S02]  /*1f00*/  SYNCS.PHASECHK.TRANS64.TRYWAIT P0, [UR17+0x18], R3 ;  /* 0x00001803ff0075a7 */ /* 0x000ea40008001111 */
[----:B--2---:R-:W-:Y:S05]  /*1f10*/  @!P0 BRA `(.L_x_34) ;  /* 0x0000006c00788947 */ /* 0x004fea0003800000 */
.L_x_33:
[----:B------:R2:W-:Y:S01]  /*1f20*/  @P3 SYNCS.ARRIVE.TRANS64 RZ, [UR17], R2 ;  /* 0x00000002ffff39a7 */ /* 0x0005e20008000011 */
[----:B------:R-:W-:-:S04]  /*1f30*/  ULOP3.LUT UR5, UR23, 0x2, URZ, 0xfc, !UPT ;  /* 0x0000000217057892 */ /* 0x000fc8000f8efcff */
[----:B------:R-:W-:-:S09]  /*1f40*/  UISETP.NE.AND UP0, UPT, UR5, 0x2, UPT ;  /* 0x000000020500788c */ /* 0x000fd2000bf05270 */
[----:B------:R-:W-:Y:S05]  /*1f50*/  BRA.U UP0, `(.L_x_35) ;  /* 0x0000000100047547 */ /* 0x000fea000b800000 */
[----:B------:R-:W-:Y:S05]  /*1f60*/  BPT.TRAP 0x1 ;  /* 0x000000040000795c */ /* 0x000fea0000300000 */
.L_x_35:
[----:B------:R-:W-:Y:S04]  /*1f70*/  BSSY.RECONVERGENT B0, `(.L_x_36) ;  /* 0x0000003000007945 */ /* 0x000fe80003800200 */
[----:B------:R-:W-:Y:S05]  /*1f80*/  @!P2 BRA `(.L_x_37) ;  /* 0x000000000004a947 */ /* 0x000fea0003800000 */
[----:B------:R-:W-:Y:S05]  /*1f90*/  BPT.TRAP 0x1 ;  /* 0x000000040000795c */ /* 0x000fea0000300000 */
.L_x_37:
[----:B------:R-:W-:Y:S05]  /*1fa0*/  BSYNC.RECONVERGENT B0 ;  /* 0x0000000000007941 */ /* 0x000fea0003800200 */
.L_x_36:
[----:B------:R-:W-:Y:S02]  /*1fb0*/  UIADD3 UR5, UPT, UPT, UR4, 0x1, URZ ;  /* 0x0000000104057890 */ /* 0x000fe4000fffe0ff */
[----:B------:R-:W-:Y:S02]  /*1fc0*/  USHF.L.U32 UR18, UR13, 0x5, URZ ;  /* 0x000000050d127899 */ /* 0x000fe400080006ff */
[----:B------:R-:W-:Y:S02]  /*1fd0*/  UISETP.NE.AND UP0, UPT, UR5, 0x3, UPT ;  /* 0x000000030500788c */ /* 0x000fe4000bf05270 */
[----:B------:R-:W-:Y:S02]  /*1fe0*/  ULOP3.LUT UR17, UR17, 0xfefffff8, URZ, 0xc0, !UPT ;  /* 0xfefffff811117892 */ /* 0x000fe4000f8ec0ff */
[----:B------:R-:W-:Y:S02]  /*1ff0*/  USEL UR8, URZ, 0x1, UP0 ;  /* 0x00000001ff087887 */ /* 0x000fe40008000000 */
[----:B------:R-:W-:-:S02]  /*2000*/  USEL UR7, UR5, URZ, UP0 ;  /* 0x000000ff05077287 */ /* 0x000fc40008000000 */
[----:B------:R-:W-:Y:S02]  /*2010*/  UIADD3 UR14, UP0, UPT, UR26, 0x180, URZ ;  /* 0x000001801a0e7890 */ /* 0x000fe4000ff1e0ff */
        /* <DEDUP_REMOVED lines=9> */
[----:B------:R-:W-:Y:S02]  /*20b0*/  UIADD3.X UR5, UPT, UPT, URZ, UR27, URZ, UP1, !UPT ;  /* 0x0000001bff057290 */ /* 0x000fe40008ffe4ff */
[----:B------:R-:W-:Y:S02]  /*20c0*/  UIADD3 UR8, UPT, UPT, UR6, 0x7300, UR8 ;  /* 0x0000730006087890 */ /* 0x000fe4000fffe008 */
[----:B------:R-:W-:Y:S01]  /*20d0*/  UIADD3.X UR15, UPT, UPT, URZ, UR27, URZ, UP0, !UPT ;  /* 0x0000001bff0f7290 */ /* 0x000fe200087fe4ff */
[----:B------:R-:W-:Y:S01]  /*20e0*/  UMOV UR28, 0x0 ;  /* 0x00000000001c7882 */ /* 0x000fe20000000000 */
[----:B------:R-:W-:Y:S01]  /*20f0*/  UMOV UR29, 0x10000000 ;  /* 0x10000000001d7882 */ /* 0x000fe20000000000 */
[----:B------:R-:W-:Y:S01]  /*2100*/  UMOV UR19, UR35 ;  /* 0x0000002300137c82 */ /* 0x000fe20008000000 */
[----:B------:R-:W-:Y:S01]  /*2110*/  UMOV UR20, UR36 ;  /* 0x0000002400147c82 */ /* 0x000fe20008000000 */
[----:B------:R-:W-:Y:S01]  /*2120*/  UMOV UR12, UR36 ;  /* 0x00000024000c7c82 */ /* 0x000fe20008000000 */
[----:B------:R1:W-:Y:S01]  /*2130*/  UTMALDG.3D.MULTICAST.2CTA [UR16], [UR4], UR10, desc[UR28] ;  /* 0x00001c10040073b4 */ /* 0x0003e2000821180a */
[----:B------:R-:W-:Y:S01]  /*2140*/  UMOV UR9, UR17 ;  /* 0x0000001100097c82 */ /* 0x000fe20008000000 */
[----:B------:R-:W-:-:S04]  /*2150*/  UIADD3 UR13, UPT, UPT, UR13, 0x1, URZ ;  /* 0x000000010d0d7890 */ /* 0x000fc8000fffe0ff */
[----:B------:R-:W-:Y:S01]  /*2160*/  UISETP.NE.AND UP0, UPT, UR13, UR24, UPT ;  /* 0x000000180d00728c */ /* 0x000fe2000bf05270 */
[----:B-1----:R-:W-:Y:S01]  /*2170*/  UMOV UR10, UR18 ;  /* 0x00000012000a7c82 */ /* 0x002fe20008000000 */
[----:B------:R-:W-:Y:S01]  /*2180*/  UMOV UR4, UR7 ;  /* 0x0000000700047c82 */ /* 0x000fe20008000000 */
[----:B------:R3:W-:Y:S06]  /*2190*/  UTMALDG.3D.2CTA [UR8], [UR14], desc[UR28] ;  /* 0x00001c080e0075b4 */ /* 0x0007ec0008211000 */
[----:B---3--:R-:W-:Y:S05]  /*21a0*/  BRA.U UP0, `(.L_x_38) ;  /* 0xfffffffd00447547 */ /* 0x008fea000b83ffff */
.L_x_32:
[C---:B------:R-:W-:Y:S01]  /*21b0*/  LEA R3, R11.reuse, UR6, 0x3 ;  /* 0x000000060b037c11 */ /* 0x040fe2000f8e18ff */
[----:B------:R-:W-:Y:S01]  /*21c0*/  NOP ;  /* 0x0000000000007918 */ /* 0x000fe20000000000 */
[----:B-1----:R-:W-:Y:S02]  /*21d0*/  SHF.L.U32 R0, R10, 0x1f, RZ ;  /* 0x0000001f0a007819 */ /* 0x002fe400000006ff */
[----:B------:R-:W-:Y:S02]  /*21e0*/  LEA R4, R11, UR6, 0x4 ;  /* 0x000000060b047c11 */ /* 0x000fe4000f8e20ff */
[----:B--2-4-:R-:W1:Y:S02]  /*21f0*/  SYNCS.PHASECHK.TRANS64.TRYWAIT P0, [R3+URZ+0x80], R0 ;  /* 0x00008000030075a7 */ /* 0x014e6400080011ff */
[----:B-1----:R-:W-:Y:S05]  /*2200*/  @!P0 BRA `(.L_x_39) ;  /* 0x0000006800d48947 */ /* 0x002fea0003800000 */
.L_x_151:
[----:B------:R-:W2:Y:S01]  /*2210*/  LDS.128 R4, [R4+0x110] ;  /* 0x0001100004047984 */ /* 0x000ea20000000c00 */
[----:B------:R-:W-:Y:S01]  /*2220*/  UISETP.GE.AND UP0, UPT, UR45, 0x1, UPT ;  /* 0x000000012d00788c */ /* 0x000fe2000bf06270 */
[----:B------:R-:W-:Y:S01]  /*2230*/  @!PT LDS RZ, [RZ] ;  /* 0x00000000fffff984 */ /* 0x000fe20000000800 */
[----:B------:R-:W-:Y:S01]  /*2240*/  @!PT LDS RZ, [RZ] ;  /* 0x00000000fffff984 */ /* 0x000fe20000000800 */
[----:B------:R-:W-:Y:S01]  /*2250*/  @!PT LDS RZ, [RZ] ;  /* 0x00000000fffff984 */ /* 0x000fe20000000800 */
[----:B------:R-:W-:Y:S01]  /*2260*/  @!PT LDS RZ, [RZ] ;  /* 0x00000000fffff984 */ /* 0x000fe20000000800 */
[----:B------:R3:W-:Y:S06]  /*2270*/  MEMBAR.ALL.CTA ;  /* 0x0000000000007992 */ /* 0x0007ec0000008000 */
[----:B---3--:R-:W3:Y:S01]  /*2280*/  FENCE.VIEW.ASYNC.S ;  /* 0x00000000000073c6 */ /* 0x008ee20000000000 */
[----:B--2---:R-:W-:-:S13]  /*2290*/  LOP3.LUT P0, RZ, R6, 0x1, RZ, 0xc0, !PT ;  /* 0x0000000106ff7812 */ /* 0x004fda000780c0ff */
[----:B---3--:R-:W-:Y:S01]  /*22a0*/  VOTEU.ANY UP1, P0 ;  /* 0x0000000000ff7886 */ /* 0x008fe20000020100 */
[----:B------:R-:W-:-:S13]  /*22b0*/  PLOP3.LUT P0, PT, PT, PT, UP1, 0x80, 0x8 ;  /* 0x000000000008781c */ /* 0x000fda0003f0f018 */
[----:B-1----:R-:W-:Y:S02]  /*22c0*/  @P0 LOP3.LUT R0, R5, 0xffff, RZ, 0xc0, !PT ;  /* 0x0000ffff05000812 */ /* 0x002fe400078ec0ff */
[----:B------:R-:W-:Y:S02]  /*22d0*/  @P0 MOV R2, R4 ;  /* 0x0000000400020202 */ /* 0x000fe40000000f00 */
[----:B------:R-:W-:Y:S01]  /*22e0*/  @P0 R2UR UR5, R0 ;  /* 0x00000000000502ca */ /* 0x000fe200000e0000 */
[----:B------:R-:W-:Y:S01]  /*22f0*/  VIADD R0, R3, 0x90 ;  /* 0x0000009003007836 */ /* 0x000fe20000000000 */
[----:B------:R-:W-:Y:S02]  /*2300*/  @P0 SHF.R.U32.HI R4, RZ, 0x10, R5 ;  /* 0x00000010ff040819 */ /* 0x000fe40000011605 */
[----:B------:R-:W-:Y:S02]  /*2310*/  @P0 R2UR UR8, R2 ;  /* 0x00000000020802ca */ /* 0x000fe400000e0000 */
[----:B------:R-:W-:-:S02]  /*2320*/  PRMT R0, RZ, 0x654, R0 ;  /* 0x00000654ff007816 */ /* 0x000fc40000000000 */
[----:B------:R-:W-:Y:S02]  /*2330*/  @P0 R2UR UR4, R4 ;  /* 0x00000000040402ca */ /* 0x000fe400000e0000 */
[----:B------:R1:W-:Y:S03]  /*2340*/  SYNCS.ARRIVE.TRANS64.RED.A1T0 RZ, [R0+URZ], RZ ;  /* 0x000000ff00ff79a7 */ /* 0x0003e600081004ff */
[----:B------:R-:W-:-:S04]  /*2350*/  @UP1 UMOV UR30, UR5 ;  /* 0x00000005001e1c82 */ /* 0x000fc80008000000 */
[----:B------:R-:W-:-:S04]  /*2360*/  @UP1 UMOV UR31, UR8 ;  /* 0x00000008001f1c82 */ /* 0x000fc80008000000 */
[----:B------:R-:W-:Y:S01]  /*2370*/  @UP1 UMOV UR36, UR4 ;  /* 0x0000000400241c82 */ /* 0x000fe20008000000 */
[----:B------:R-:W-:Y:S05]  /*2380*/  BRA.U !UP0, `(.L_x_40) ;  /* 0x0000000108d47547 */ /* 0x000fea000b800000 */
[----:B------:R-:W2:Y:S01]  /*2390*/  LDCU.128 UR12, c[0x0][0xb10] ;  /* 0x00016200ff0c77ac */ /* 0x000ea20008000c00 */
[----:B------:R-:W3:Y:S01]  /*23a0*/  LDCU UR24, c[0x0][0xb20] ;  /* 0x00016400ff1877ac */ /* 0x000ee20008000800 */
[----:B------:R-:W4:Y:S01]  /*23b0*/  LDCU UR20, c[0x0][0xb0c] ;  /* 0x00016180ff1477ac */ /* 0x000f220008000800 */
[----:B------:R-:W1:Y:S01]  /*23c0*/  LDCU.64 UR10, c[0x0][0xb28] ;  /* 0x00016500ff0a77ac */ /* 0x000e620008000a00 */
[----:B------:R-:W-:Y:S02]  /*23d0*/  UISETP.NE.AND UP3, UPT, UR45, 0x1, UPT ;  /* 0x000000012d00788c */ /* 0x000fe4000bf65270 */
[----:B--2---:R-:W-:Y:S02]  /*23e0*/  UIMAD.WIDE.U32 UR8, UR37, UR15, URZ ;  /* 0x0000000f250872a5 */ /* 0x004fe4000f8e00ff */
[----:B------:R-:W-:Y:S02]  /*23f0*/  UIMAD.WIDE.U32 UR4, UR38, UR12, URZ ;  /* 0x0000000c260472a5 */ /* 0x000fe4000f8e00ff */
[----:B------:R-:W-:-:S02]  /*2400*/  UISETP.NE.AND UP0, UPT, UR14, 0x1, UPT ;  /* 0x000000010e00788c */ /* 0x000fc4000bf05270 */
[----:B------:R-:W-:Y:S01]  /*2410*/  UIMAD.WIDE.U32 UR28, UR30, UR15, URZ ;  /* 0x0000000f1e1c72a5 */ /* 0x000fe2000f8e00ff */
[----:B------:R-:W-:Y:S02]  /*2420*/  UMOV UR8, UR9 ;  /* 0x0000000900087c82 */ /* 0x000fe40008000000 */
[----:B------:R-:W-:Y:S01]  /*2430*/  UMOV UR4, UR5 ;  /* 0x0000000500047c82 */ /* 0x000fe20008000000 */
[----:B---3--:R-:W-:Y:S02]  /*2440*/  USHF.R.U32.HI UR8, URZ, UR24, UR8 ;  /* 0x00000018ff087299 */ /* 0x008fe40008011608 */
[----:B----4-:R-:W-:Y:S02]  /*2450*/  UISETP.NE.AND UP2, UPT, UR20, 0x1, UPT ;  /* 0x000000011400788c */ /* 0x010fe4000bf45270 */
[----:B------:R-:W-:Y:S02]  /*2460*/  USHF.R.U32.HI UR4, URZ, UR13, UR4 ;  /* 0x0000000dff047299 */ /* 0x000fe40008011604 */
[----:B------:R-:W-:-:S02]  /*2470*/  USEL UR5, UR37, UR8, !UP0 ;  /* 0x0000000825057287 */ /* 0x000fc4000c000000 */
[----:B------:R-:W-:Y:S02]  /*2480*/  USEL UR8, UR38, UR4, !UP2 ;  /* 0x0000000426087287 */ /* 0x000fe4000d000000 */
[----:B-1----:R-:W-:Y:S01]  /*2490*/  UIMAD.WIDE.U32 UR16, UR5, UR10, URZ ;  /* 0x0000000a051072a5 */ /* 0x002fe2000f8e00ff */
[----:B------:R-:W-:Y:S01]  /*24a0*/  UMOV UR4, UR29 ;  /* 0x0000001d00047c82 */ /* 0x000fe20008000000 */
[----:B------:R-:W-:Y:S02]  /*24b0*/  UIMAD.WIDE.U32 UR18, UR31, UR12, URZ ;  /* 0x0000000c1f1272a5 */ /* 0x000fe4000f8e00ff */
[----:B------:R-:W-:-:S03]  /*24c0*/  UIMAD.WIDE.U32 UR28, UR8, UR10, URZ ;  /* 0x0000000a081c72a5 */ /* 0x000fc6000f8e00ff */
[----:B------:R-:W-:Y:S01]  /*24d0*/  UMOV UR16, UR17 ;  /* 0x0000001100107c82 */ /* 0x000fe20008000000 */
[----:B------:R-:W-:Y:S02]  /*24e0*/  USHF.R.U32.HI UR4, URZ, UR24, UR4 ;  /* 0x00000018ff047299 */ /* 0x000fe40008011604 */
[----:B------:R-:W-:Y:S01]  /*24f0*/  @UP3 USHF.R.U32.HI UR5, URZ, UR11, UR16 ;  /* 0x0000000bff053299 */ /* 0x000fe20008011610 */
[----:B------:R-:W-:Y:S01]  /*2500*/  UMOV UR18, UR19 ;  /* 0x0000001300127c82 */ /* 0x000fe20008000000 */
[----:B------:R-:W-:Y:S01]  /*2510*/  UMOV UR28, UR29 ;  /* 0x0000001d001c7c82 */ /* 0x000fe20008000000 */
[----:B------:R-:W-:Y:S02]  /*2520*/  USHF.R.U32.HI UR13, URZ, UR13, UR18 ;  /* 0x0000000dff0d7299 */ /* 0x000fe40008011612 */
[----:B------:R-:W-:Y:S02]  /*2530*/  USEL UR4, UR30, UR4, !UP0 ;  /* 0x000000041e047287 */ /* 0x000fe4000c000000 */
[----:B------:R-:W-:-:S02]  /*2540*/  @UP3 USHF.R.U32.HI UR8, URZ, UR11, UR28 ;  /* 0x0000000bff083299 */ /* 0x000fc4000801161c */
[----:B------:R-:W-:Y:S02]  /*2550*/  UIMAD UR9, UR45, UR5, URZ ;  /* 0x000000052d0972a4 */ /* 0x000fe4000f8e02ff */
[----:B------:R-:W-:Y:S02]  /*2560*/  USEL UR5, UR31, UR13, !UP2 ;  /* 0x0000000d1f057287 */ /* 0x000fe4000d000000 */
[----:B------:R-:W-:Y:S02]  /*2570*/  UIMAD UR12, UR45, UR8, URZ ;  /* 0x000000082d0c72a4 */ /* 0x000fe4000f8e02ff */
[----:B------:R-:W-:Y:S02]  /*2580*/  UISETP.GE.AND UP0, UPT, UR4, UR9, UPT ;  /* 0x000000090400728c */ /* 0x000fe4000bf06270 */
[----:B------:R-:W-:Y:S02]  /*2590*/  UIMAD.WIDE.U32 UR16, UR4, UR10, URZ ;  /* 0x0000000a041072a5 */ /* 0x000fe4000f8e00ff */
[----:B------:R-:W-:-:S02]  /*25a0*/  UISETP.GE.OR UP0, UPT, UR5, UR12, UP0 ;  /* 0x0000000c0500728c */ /* 0x000fc40008706670 */
        /* <DEDUP_REMOVED lines=19> */
.L_x_40:
[----:B------:R-:W2:Y:S02]  /*26e0*/  LDCU UR4, c[0x0][0xb30] ;  /* 0x00016600ff0477ac */ /* 0x000ea40008000800 */
[----:B--2---:R-:W-:-:S09]  /*26f0*/  UISETP.NE.AND UP0, UPT, UR4, 0x1, UPT ;  /* 0x000000010400788c */ /* 0x004fd2000bf05270 */
[----:B------:R-:W-:Y:S05]  /*2700*/  BRA.U UP0, `(.L_x_41) ;  /* 0x0000000100447547 */ /* 0x000fea000b800000 */
[----:B------:R-:W2:Y:S01]  /*2710*/  LDCU.128 UR12, c[0x0][0xb10] ;  /* 0x00016200ff0c77ac */ /* 0x000ea20008000c00 */
[----:B------:R-:W3:Y:S01]  /*2720*/  LDCU UR10, c[0x0][0xb0c] ;  /* 0x00016180ff0a77ac */ /* 0x000ee20008000800 */
[----:B------:R-:W4:Y:S01]  /*2730*/  LDCU UR11, c[0x0][0xb20] ;  /* 0x00016400ff0b77ac */ /* 0x000f220008000800 */
[----:B--2---:R-:W-:Y:S02]  /*2740*/  UIMAD.WIDE.U32 UR8, UR31, UR12, URZ ;  /* 0x0000000c1f0872a5 */ /* 0x004fe4000f8e00ff */
[----:B------:R-:W-:Y:S02]  /*2750*/  UIMAD.WIDE.U32 UR4, UR30, UR15, URZ ;  /* 0x0000000f1e0472a5 */ /* 0x000fe4000f8e00ff */
[----:B---3--:R-:W-:Y:S02]  /*2760*/  UISETP.NE.AND UP2, UPT, UR10, 0x1, UPT ;  /* 0x000000010a00788c */ /* 0x008fe4000bf45270 */
[----:B------:R-:W-:Y:S01]  /*2770*/  UISETP.NE.AND UP0, UPT, UR14, 0x1, UPT ;  /* 0x000000010e00788c */ /* 0x000fe2000bf05270 */
[----:B------:R-:W-:-:S02]  /*2780*/  UMOV UR8, UR9 ;  /* 0x0000000900087c82 */ /* 0x000fc40008000000 */
[----:B------:R-:W-:Y:S01]  /*2790*/  UMOV UR4, UR5 ;  /* 0x0000000500047c82 */ /* 0x000fe20008000000 */
[----:B------:R-:W-:Y:S02]  /*27a0*/  USHF.R.U32.HI UR13, URZ, UR13, UR8 ;  /* 0x0000000dff0d7299 */ /* 0x000fe40008011608 */
[----:B----4-:R-:W-:Y:S02]  /*27b0*/  USHF.R.U32.HI UR4, URZ, UR11, UR4 ;  /* 0x0000000bff047299 */ /* 0x010fe40008011604 */
[----:B------:R-:W-:Y:S02]  /*27c0*/  USEL UR5, UR31, UR13, !UP2 ;  /* 0x0000000d1f057287 */ /* 0x000fe4000d000000 */
[----:B------:R-:W-:-:S04]  /*27d0*/  USEL UR4, UR30, UR4, !UP0 ;  /* 0x000000041e047287 */ /* 0x000fc8000c000000 */
[----:B------:R-:W-:Y:S02]  /*27e0*/  UIADD3 UR8, UPT, UPT, UR5, -UR4, URZ ;  /* 0x8000000405087290 */ /* 0x000fe4000fffe0ff */
[----:B------:R-:W-:Y:S02]  /*27f0*/  UIADD3 UR4, UPT, UPT, -UR5, UR4, URZ ;  /* 0x0000000405047290 */ /* 0x000fe4000fffe1ff */
[----:B------:R-:W-:Y:S02]  /*2800*/  UIMAD UR30, UR8, UR14, UR30 ;  /* 0x0000000e081e72a4 */ /* 0x000fe4000f8e021e */
[----:B------:R-:W-:-:S12]  /*2810*/  UIMAD UR31, UR4, UR10, UR31 ;  /* 0x0000000a041f72a4 */ /* 0x000fd8000f8e021f */
.L_x_41:
[----:B------:R-:W-:Y:S01]  /*2820*/  VIADD R11, R11, 0x1 ;  /* 0x000000010b0b7836 */ /* 0x000fe20000000000 */
[----:B------:R-:W-:Y:S01]  /*2830*/  R2UR UR4, R50 ;  /* 0x00000000320472ca */ /* 0x000fe200000e0000 */
[----:B------:R-:W-:Y:S01]  /*2840*/  UIADD3 UR24, UPT, UPT, UR30, UR63, URZ ;  /* 0x0000003f1e187290 */ /* 0x000fe2000fffe0ff */
[----:B------:R-:W-:Y:S02]  /*2850*/  PLOP3.LUT P1, PT, PT, PT, PT, 0x80, 0x8 ;  /* 0x000000000008781c */ /* 0x000fe40003f2f070 */
[----:B------:R-:W-:-:S04]  /*2860*/  ISETP.NE.AND P0, PT, R11, 0x2, PT ;  /* 0x000000020b00780c */ /* 0x000fc80003f05270 */
[----:B-1----:R-:W-:Y:S02]  /*2870*/  SEL R0, RZ, 0x1, P0 ;  /* 0x00000001ff007807 */ /* 0x002fe40000000000 */
[----:B------:R-:W-:Y:S02]  /*2880*/  SEL R11, R11, RZ, P0 ;  /* 0x000000ff0b0b7207 */ /* 0x000fe40000000000 */
[----:B------:R-:W-:Y:S01]  /*2890*/  LOP3.LUT R10, R10, R0, RZ, 0x3c, !PT ;  /* 0x000000000a0a7212 */ /* 0x000fe200078e3cff */
[----:B------:R-:W-:Y:S01]  /*28a0*/  UIADD3 UR20, UPT, UPT, UR31, UR4, URZ ;  /* 0x000000041f147290 */ /* 0x000fe2000fffe0ff */
[----:B------:R-:W-:Y:S11]  /*28b0*/  BRA.U UP1, `(.L_x_42) ;  /* 0xfffffff101287547 */ /* 0x000ff6000b83ffff */
[----:B------:R-:W-:Y:S01]  /*28c0*/  UIADD3 UR6, UPT, UPT, UR6, 0x18, URZ ;  /* 0x0000001806067890 */ /* 0x000fe2000fffe0ff */
[----:B------:R-:W-:-:S03]  /*28d0*/  SHF.L.U32 R2, R12, 0x1f, RZ ;  /* 0x0000001f0c027819 */ /* 0x000fc600000006ff */
[----:B------:R-:W-:-:S09]  /*28e0*/  ULEA UR4, UR7, UR6, 0x3 ;  /* 0x0000000607047291 */ /* 0x000fd2000f8e18ff */
[----:B------:R-:W1:Y:S02]  /*28f0*/  SYNCS.PHASECHK.TRANS64.TRYWAIT P0, [UR4], R2 ;  /* 0x00000002ff0075a7 */ /* 0x000e640008001104 */
[----:B-1----:R-:W-:Y:S05]  /*2900*/  @!P0 BRA `(.L_x_43) ;  /* 0x0000006400288947 */ /* 0x002fea0003800000 */
.L_x_153:
[----:B------:R-:W-:-:S04]  /*2910*/  UIADD3 UR4, UPT, UPT, UR7, 0x1, URZ ;  /* 0x0000000107047890 */ /* 0x000fc8000fffe0ff */
[----:B------:R-:W-:-:S04]  /*2920*/  UISETP.NE.AND UP0, UPT, UR4, 0x3, UPT ;  /* 0x000000030400788c */ /* 0x000fc8000bf05270 */
[----:B------:R-:W-:Y:S02]  /*2930*/  USEL UR7, URZ, 0x1, UP0 ;  /* 0x00000001ff077887 */ /* 0x000fe40008000000 */
[----:B------:R-:W-:-:S04]  /*2940*/  USEL UR4, UR4, URZ, UP0 ;  /* 0x000000ff04047287 */ /* 0x000fc80008000000 */
[----:B------:R-:W-:Y:S01]  /*2950*/  ULEA UR5, UR4, UR6, 0x3 ;  /* 0x0000000604057291 */ /* 0x000fe2000f8e18ff */
[----:B------:R-:W-:-:S04]  /*2960*/  LOP3.LUT R12, R12, UR7, RZ, 0x3c, !PT ;  /* 0x000000070c0c7c12 */ /* 0x000fc8000f8e3cff */
[----:B-1----:R-:W-:-:S04]  /*2970*/  SHF.L.U32 R2, R12, 0x1f, RZ ;  /* 0x0000001f0c027819 */ /* 0x002fc800000006ff */
[----:B------:R-:W1:Y:S02]  /*2980*/  SYNCS.PHASECHK.TRANS64.TRYWAIT P0, [UR5], R2 ;  /* 0x00000002ff0075a7 */ /* 0x000e640008001105 */
[----:B-1----:R-:W-:Y:S05]  /*2990*/  @!P0 BRA `(.L_x_44) ;  /* 0x00000064001c8947 */ /* 0x002fea0003800000 */
.L_x_155:
[----:B------:R-:W-:-:S04]  /*29a0*/  UIADD3 UR4, UPT, UPT, UR4, 0x1, URZ ;  /* 0x0000000104047890 */ /* 0x000fc8000fffe0ff */
[----:B------:R-:W-:-:S04]  /*29b0*/  UISETP.NE.AND UP0, UPT, UR4, 0x3, UPT ;  /* 0x000000030400788c */ /* 0x000fc8000bf05270 */
[----:B------:R-:W-:Y:S02]  /*29c0*/  USEL UR5, URZ, 0x1, UP0 ;  /* 0x00000001ff057887 */ /* 0x000fe40008000000 */
[----:B------:R-:W-:-:S04]  /*29d0*/  USEL UR4, UR4, URZ, UP0 ;  /* 0x000000ff04047287 */ /* 0x000fc80008000000 */
[----:B------:R-:W-:Y:S01]  /*29e0*/  ULEA UR4, UR4, UR6, 0x3 ;  /* 0x0000000604047291 */ /* 0x000fe2000f8e18ff */
[----:B-1----:R-:W-:-:S04]  /*29f0*/  LOP3.LUT R2, R12, UR5, RZ, 0x3c, !PT ;  /* 0x000000050c027c12 */ /* 0x002fc8000f8e3cff */
[----:B------:R-:W-:Y:S01]  /*2a00*/  SHF.L.U32 R2, R2, 0x1f, RZ ;  /* 0x0000001f02027819 */ /* 0x000fe200000006ff */
[----:B------:R-:W-:-:S07]  /*2a10*/  IMAD.U32 R0, RZ, RZ, UR4 ;  /* 0x00000004ff007e24 */ /* 0x000fce000f8e00ff */
.L_x_45:
[----:B-1----:R1:W2:Y:S02]  /*2a20*/  SYNCS.PHASECHK.TRANS64.TRYWAIT P0, [R0+URZ], R2 ;  /* 0x00000002000075a7 */ /* 0x0022a400080011ff */
[----:B--2---:R-:W-:Y:S05]  /*2a30*/  @!P0 NANOSLEEP.SYNCS 0x989680 ;  /* 0x009896800000895d */ /* 0x004fea0003900000 */
[----:B------:R-:W2:Y:S02]  /*2a40*/  @!P0 SYNCS.PHASECHK.TRANS64 P0, [R0+URZ], R2 ;  /* 0x00000002000085a7 */ /* 0x000ea400080010ff */
[----:B--2---:R-:W-:Y:S05]  /*2a50*/  @P0 EXIT ;  /* 0x000000000000094d */ /* 0x004fea0003800000 */
[----:B------:R-:W-:Y:S05]  /*2a60*/  BRA `(.L_x_45) ;  /* 0xfffffffc00ec7947 */ /* 0x000fea000383ffff */
.L_x_22:
[----:B------:R-:W-:-:S04]  /*2a70*/  UISETP.NE.AND UP0, UPT, UR47, URZ, UPT ;  /* 0x000000ff2f00728c */ /* 0x000fc8000bf05270 */
[----:B------:R-:W-:-:S09]  /*2a80*/  UISETP.NE.OR UP0, UPT, UR25, 0x1, UP0 ;  /* 0x000000011900788c */ /* 0x000fd20008705670 */
[----:B------:R-:W-:Y:S05]  /*2a90*/  BRA.U UP0, `(.L_x_46) ;  /* 0x0000000500487547 */ /* 0x000fea000b800000 */
[----:B------:R-:W-:Y:S01]  /*2aa0*/  ISETP.GE.U32.AND P2, PT, R0, 0x4, PT ;  /* 0x000000040000780c */ /* 0x000fe20003f46070 */
[----:B------:R-:W-:Y:S01]  /*2ab0*/  IMAD.MOV.U32 R12, RZ, RZ, 0x1 ;  /* 0x00000001ff0c7424 */ /* 0x000fe200078e00ff */
[----:B------:R-:W-:Y:S02]  /*2ac0*/  CS2R R10, SRZ ;  /* 0x00000000000a7805 */ /* 0x000fe4000001ff00 */
[----:B------:R-:W-:Y:S01]  /*2ad0*/  CS2R R8, SRZ ;  /* 0x0000000000087805 */ /* 0x000fe2000001ff00 */
[----:B------:R-:W-:Y:S01]  /*2ae0*/  UMOV UR6, 0x400 ;  /* 0x0000040000067882 */ /* 0x000fe20000000000 */
[----:B------:R-:W-:Y:S01]  /*2af0*/  UMOV UR5, URZ ;  /* 0x000000ff00057c82 */ /* 0x000fe20008000000 */
[----:B------:R-:W-:-:S12]  /*2b00*/  ULEA UR6, UR47, UR6, 0x18 ;  /* 0x000000062f067291 */ /* 0x000fd8000f8ec0ff */
.L_x_50:
[----:B------:R-:W-:Y:S02]  /*2b10*/  LEA R2, R8, UR6, 0x3 ;  /* 0x0000000608027c11 */ /* 0x000fe4000f8e18ff */
[----:B------:R-:W-:-:S03]  /*2b20*/  SHF.L.U32 R4, R9, 0x1f, RZ ;  /* 0x0000001f09047819 */ /* 0x000fc600000006ff */
[----:B------:R-:W-:Y:S01]  /*2b30*/  VIADD R5, R2, 0xf0 ;  /* 0x000000f002057836 */ /* 0x000fe20000000000 */
[----:B------:R-:W1:Y:S02]  /*2b40*/  SYNCS.PHASECHK.TRANS64.TRYWAIT P0, [R2+URZ+0xe0], R4 ;  /* 0x0000e004020075a7 */ /* 0x000e6400080011ff */
[----:B-1----:R-:W-:Y:S05]  /*2b50*/  @!P0 BRA `(.L_x_47) ;  /* 0x0000006000c48947 */ /* 0x002fea0003800000 */
.L_x_156:
[----:B------:R-:W-:Y:S01]  /*2b60*/  ULEA UR4, UR5, UR6, 0x3 ;  /* 0x0000000605047291 */ /* 0x000fe2000f8e18ff */
[----:B-1----:R-:W-:Y:S01]  /*2b70*/  PRMT R2, RZ, 0x654, R5 ;  /* 0x00000654ff027816 */ /* 0x002fe20000000005 */
[----:B------:R-:W-:Y:S01]  /*2b80*/  @!P2 IMAD.MOV.U32 R4, RZ, RZ, 0x10 ;  /* 0x00000010ff04a424 */ /* 0x000fe200078e00ff */
[----:B------:R-:W-:Y:S01]  /*2b90*/  SHF.L.U32 R5, R12, 0x1f, RZ ;  /* 0x0000001f0c057819 */ /* 0x000fe200000006ff */
[----:B------:R-:W-:Y:S01]  /*2ba0*/  UIADD3 UR7, UPT, UPT, UR4, 0x80, URZ ;  /* 0x0000008004077890 */ /* 0x000fe2000fffe0ff */
[----:B------:R1:W-:Y:S05]  /*2bb0*/  SYNCS.ARRIVE.TRANS64.RED.A1T0 RZ, [R2+URZ], RZ ;  /* 0x000000ff02ff79a7 */ /* 0x0003ea00081004ff */
[----:B------:R-:W-:Y:S01]  /*2bc0*/  IMAD.U32 R6, RZ, RZ, UR7 ;  /* 0x00000007ff067e24 */ /* 0x000fe2000f8e00ff */
[----:B------:R-:W2:Y:S04]  /*2bd0*/  SYNCS.PHASECHK.TRANS64.TRYWAIT P0, [UR4+0x90], R5 ;  /* 0x00009005ff0075a7 */ /* 0x000ea80008001104 */
[----:B------:R-:W-:Y:S01]  /*2be0*/  PRMT R6, R0, 0x654, R6 ;  /* 0x0000065400067816 */ /* 0x000fe20000000006 */
[----:B-12---:R-:W-:Y:S06]  /*2bf0*/  @!P0 BRA `(.L_x_48) ;  /* 0x0000006000b08947 */ /* 0x006fec0003800000 */
.L_x_158:
[----:B------:R-:W-:Y:S01]  /*2c00*/  ULEA UR8, UR5, UR6, 0x4 ;  /* 0x0000000605087291 */ /* 0x000fe2000f8e20ff */
[----:B------:R-:W-:Y:S01]  /*2c10*/  SEL R3, R6, R3, !P2 ;  /* 0x0000000306037207 */ /* 0x000fe20005000000 */
[----:B------:R-:W-:Y:S01]  /*2c20*/  UIADD3 UR9, UPT, UPT, UR4, 0x80, URZ ;  /* 0x0000008004097890 */ /* 0x000fe2000fffe0ff */
[----:B-1----:R-:W-:Y:S01]  /*2c30*/  LEA R2, R11, UR6, 0x3 ;  /* 0x000000060b027c11 */ /* 0x002fe2000f8e18ff */
[----:B------:R-:W-:Y:S01]  /*2c40*/  UIADD3 UR8, UPT, UPT, UR8, 0x110, URZ ;  /* 0x0000011008087890 */ /* 0x000fe2000fffe0ff */
[----:B------:R1:W-:Y:S01]  /*2c50*/  @!P2 SYNCS.ARRIVE.TRANS64.RED RZ, [R3+URZ], R4 ;  /* 0x0000000403ffa9a7 */ /* 0x0003e200080004ff */
[----:B------:R-:W-:Y:S01]  /*2c60*/  UIADD3 UR4, UPT, UPT, UR5, 0x1, URZ ;  /* 0x0000000105047890 */ /* 0x000fe2000fffe0ff */
[----:B------:R-:W-:-:S03]  /*2c70*/  VIADD R8, R8, 0x1 ;  /* 0x0000000108087836 */ /* 0x000fc60000000000 */
[----:B------:R-:W-:Y:S02]  /*2c80*/  UISETP.NE.AND UP0, UPT, UR4, 0x2, UPT ;  /* 0x000000020400788c */ /* 0x000fe4000bf05270 */
[----:B------:R-:W-:Y:S01]  /*2c90*/  ISETP.NE.AND P0, PT, R8, 0x2, PT ;  /* 0x000000020800780c */ /* 0x000fe20003f05270 */
[----:B------:R-:W-:Y:S06]  /*2ca0*/  UGETNEXTWORKID.BROADCAST [UR8], [UR9] ;  /* 0x00000000080073ca */ /* 0x000fec0008000100 */
[----:B------:R-:W-:Y:S02]  /*2cb0*/  USEL UR7, URZ, 0x1, UP0 ;  /* 0x00000001ff077887 */ /* 0x000fe40008000000 */
[----:B------:R-:W-:-:S04]  /*2cc0*/  USEL UR5, UR4, URZ, UP0 ;  /* 0x000000ff04057287 */ /* 0x000fc80008000000 */
[----:B------:R-:W-:Y:S02]  /*2cd0*/  LOP3.LUT R12, R12, UR7, RZ, 0x3c, !PT ;  /* 0x000000070c0c7c12 */ /* 0x000fe4000f8e3cff */
[----:B-1----:R-:W-:-:S04]  /*2ce0*/  SHF.L.U32 R4, R10, 0x1f, RZ ;  /* 0x0000001f0a047819 */ /* 0x002fc800000006ff */
[----:B------:R-:W1:Y:S02]  /*2cf0*/  SYNCS.PHASECHK.TRANS64.TRYWAIT P1, [R2+URZ+0x80], R4 ;  /* 0x00008004020075a7 */ /* 0x000e6400080211ff */
[----:B-1----:R-:W-:Y:S05]  /*2d00*/  @!P1 BRA `(.L_x_49) ;  /* 0x0000006000849947 */ /* 0x002fea0003800000 */
.L_x_159:
[C---:B-1----:R-:W-:Y:S01]  /*2d10*/  LEA R4, R11.reuse, UR6, 0x4 ;  /* 0x000000060b047c11 */ /* 0x042fe2000f8e20ff */
[----:B------:R-:W-:Y:S01]  /*2d20*/  VIADD R2, R2, 0x90 ;  /* 0x0000009002027836 */ /* 0x000fe20000000000 */
[----:B------:R-:W-:Y:S01]  /*2d30*/  SEL R8, R8, RZ, P0 ;  /* 0x000000ff08087207 */ /* 0x000fe20000000000 */
[----:B------:R-:W-:-:S03]  /*2d40*/  VIADD R11, R11, 0x1 ;  /* 0x000000010b0b7836 */ /* 0x000fc60000000000 */
[----:B------:R-:W1:Y:S01]  /*2d50*/  LDS.128 R4, [R4+0x110] ;  /* 0x0001100004047984 */ /* 0x000e620000000c00 */
[----:B------:R-:W-:Y:S02]  /*2d60*/  PRMT R2, RZ, 0x654, R2 ;  /* 0x00000654ff027816 */ /* 0x000fe40000000002 */
[C---:B------:R-:W-:Y:S01]  /*2d70*/  ISETP.NE.AND P1, PT, R11.reuse, 0x2, PT ;  /* 0x000000020b00780c */ /* 0x040fe20003f25270 */
[----:B------:R-:W-:Y:S01]  /*2d80*/  @!PT LDS RZ, [RZ] ;  /* 0x00000000fffff984 */ /* 0x000fe20000000800 */
[----:B------:R-:W-:Y:S01]  /*2d90*/  @!PT LDS RZ, [RZ] ;  /* 0x00000000fffff984 */ /* 0x000fe20000000800 */
[----:B------:R-:W-:Y:S01]  /*2da0*/  @!PT LDS RZ, [RZ] ;  /* 0x00000000fffff984 */ /* 0x000fe20000000800 */
[----:B------:R-:W-:Y:S01]  /*2db0*/  @!PT LDS RZ, [RZ] ;  /* 0x00000000fffff984 */ /* 0x000fe20000000800 */
[----:B------:R2:W-:Y:S06]  /*2dc0*/  MEMBAR.ALL.CTA ;  /* 0x0000000000007992 */ /* 0x0005ec0000008000 */
[----:B--2---:R-:W2:Y:S01]  /*2dd0*/  FENCE.VIEW.ASYNC.S ;  /* 0x00000000000073c6 */ /* 0x004ea20000000000 */
[----:B------:R-:W-:Y:S01]  /*2de0*/  SEL R11, R11, RZ, P1 ;  /* 0x000000ff0b0b7207 */ /* 0x000fe20000800000 */
[----:B--2---:R2:W-:Y:S01]  /*2df0*/  SYNCS.ARRIVE.TRANS64.RED.A1T0 RZ, [R2+URZ], RZ ;  /* 0x000000ff02ff79a7 */ /* 0x0045e200081004ff */
[----:B-1----:R-:W-:-:S02]  /*2e00*/  LOP3.LUT P3, RZ, R6, 0x1, RZ, 0xc0, !PT ;  /* 0x0000000106ff7812 */ /* 0x002fc4000786c0ff */
[----:B------:R-:W-:-:S04]  /*2e10*/  SEL R4, RZ, 0x1, P1 ;  /* 0x00000001ff047807 */ /* 0x000fc80000800000 */
[----:B------:R-:W-:Y:S02]  /*2e20*/  LOP3.LUT R10, R10, R4, RZ, 0x3c, !PT ;  /* 0x000000040a0a7212 */ /* 0x000fe400078e3cff */
[----:B--2---:R-:W-:-:S04]  /*2e30*/  SEL R2, RZ, 0x1, P0 ;  /* 0x00000001ff027807 */ /* 0x004fc80000000000 */
[----:B------:R-:W-:Y:S01]  /*2e40*/  LOP3.LUT R9, R9, R2, RZ, 0x3c, !PT ;  /* 0x0000000209097212 */ /* 0x000fe200078e3cff */
[----:B------:R-:W-:Y:S06]  /*2e50*/  @P3 BRA `(.L_x_50) ;  /* 0xfffffffc002c3947 */ /* 0x000fec000383ffff */
[----:B------:R-:W-:Y:S01]  /*2e60*/  ULEA UR4, UR5, UR6, 0x3 ;  /* 0x0000000605047291 */ /* 0x000fe2000f8e18ff */
[----:B------:R-:W-:-:S08]  /*2e70*/  SHF.L.U32 R2, R12, 0x1f, RZ ;  /* 0x0000001f0c027819 */ /* 0x000fd000000006ff */
[----:B------:R-:W1:Y:S02]  /*2e80*/  SYNCS.PHASECHK.TRANS64 P0, [UR4+0x90], R2 ;  /* 0x00009002ff0075a7 */ /* 0x000e640008001004 */
[----:B-1----:R-:W-:Y:S05]  /*2e90*/  @P0 BRA `(.L_x_51) ;  /* 0x0000000000080947 */ /* 0x002fea0003800000 */
[----:B------:R-:W1:Y:S02]  /*2ea0*/  SYNCS.PHASECHK.TRANS64.TRYWAIT P0, [UR4+0x90], R2 ;  /* 0x00009002ff0075a7 */ /* 0x000e640008001104 */
[----:B-1----:R-:W-:Y:S05]  /*2eb0*/  @!P0 BRA `(.L_x_52) ;  /* 0x00000060002c8947 */ /* 0x002fea0003800000 */
.L_x_51:
[----:B------:R-:W-:-:S04]  /*2ec0*/  UIADD3 UR7, UPT, UPT, UR5, 0x1, URZ ;  /* 0x0000000105077890 */ /* 0x000fc8000fffe0ff */
[----:B------:R-:W-:-:S04]  /*2ed0*/  UISETP.NE.AND UP0, UPT, UR7, 0x2, UPT ;  /* 0x000000020700788c */ /* 0x000fc8000bf05270 */
[----:B------:R-:W-:Y:S02]  /*2ee0*/  USEL UR8, URZ, 0x1, UP0 ;  /* 0x00000001ff087887 */ /* 0x000fe40008000000 */
[----:B------:R-:W-:-:S04]  /*2ef0*/  USEL UR7, UR7, URZ, UP0 ;  /* 0x000000ff07077287 */ /* 0x000fc80008000000 */
[----:B------:R-:W-:Y:S01]  /*2f00*/  ULEA UR7, UR7, UR6, 0x3 ;  /* 0x0000000607077291 */ /* 0x000fe2000f8e18ff */
[----:B-1----:R-:W-:-:S04]  /*2f10*/  LOP3.LUT R2, R12, UR8, RZ, 0x3c, !PT ;  /* 0x000000080c027c12 */ /* 0x002fc8000f8e3cff */
[----:B------:R-:W-:-:S04]  /*2f20*/  SHF.L.U32 R0, R2, 0x1f, RZ ;  /* 0x0000001f02007819 */ /* 0x000fc800000006ff */
[----:B------:R-:W1:Y:S02]  /*2f30*/  SYNCS.PHASECHK.TRANS64 P0, [UR7+0x90], R0 ;  /* 0x00009000ff0075a7 */ /* 0x000e640008001007 */
[----:B-1----:R-:W-:Y:S05]  /*2f40*/  @P0 EXIT ;  /* 0x000000000000094d */ /* 0x002fea0003800000 */
[----:B------:R-:W-:Y:S02]  /*2f50*/  SHF.L.U32 R2, R2, 0x1f, RZ ;  /* 0x0000001f02027819 */ /* 0x000fe400000006ff */
[----:B------:R-:W-:-:S07]  /*2f60*/  MOV R0, UR7 ;  /* 0x0000000700007c02 */ /* 0x000fce0008000f00 */
.L_x_53:
[----:B-1----:R1:W2:Y:S02]  /*2f70*/  SYNCS.PHASECHK.TRANS64.TRYWAIT P0, [R0+URZ+0x90], R2 ;  /* 0x00009002000075a7 */ /* 0x0022a400080011ff */
[----:B--2---:R-:W-:Y:S05]  /*2f80*/  @!P0 NANOSLEEP.SYNCS 0x989680 ;  /* 0x009896800000895d */ /* 0x004fea0003900000 */
[----:B------:R-:W2:Y:S02]  /*2f90*/  @!P0 SYNCS.PHASECHK.TRANS64 P0, [R0+URZ+0x90], R2 ;  /* 0x00009002000085a7 */ /* 0x000ea400080010ff */
[----:B--2---:R-:W-:Y:S05]  /*2fa0*/  @P0 EXIT ;  /* 0x000000000000094d */ /* 0x004fea0003800000 */
[----:B------:R-:W-:Y:S05]  /*2fb0*/  BRA `(.L_x_53) ;  /* 0xfffffffc00ec7947 */ /* 0x000fea000383ffff */
.L_x_46:
[----:B------:R-:W-:Y:S05]  /*2fc0*/  BRA.U UP4, `(.L_x_54) ;  /* 0x0000001104a07547 */ /* 0x000fea000b800000 */
[----:B------:R-:W-:Y:S01]  /*2fd0*/  UMOV UR4, 0x40 ;  /* 0x0000004000047882 */ /* 0x000fe20000000000 */
[----:B------:R-:W-:Y:S01]  /*2fe0*/  NOP ;  /* 0x0000000000007918 */ /* 0x000fe20000000000 */
[----:B------:R-:W-:Y:S01]  /*2ff0*/  ULEA UR5, UR47, UR4, 0x18 ;  /* 0x000000042f057291 */ /* 0x000fe2000f8ec0ff */
[----:B------:R-:W-:Y:S02]  /*3000*/  UMOV UR6, 0x400 ;  /* 0x0000040000067882 */ /* 0x000fe40000000000 */
[----:B------:R-:W-:-:S06]  /*3010*/  ULEA UR6, UR47, UR6, 0x18 ;  /* 0x000000062f067291 */ /* 0x000fcc000f8ec0ff */
[----:B------:R-:W1:Y:S02]  /*3020*/  LDS.U8 R0, [UR5+0x1c] ;  /* 0x00001c05ff007984 */ /* 0x000e640008000000 */
[----:B-1----:R-:W-:-:S13]  /*3030*/  ISETP.NE.AND P0, PT, R0, RZ, PT ;  /* 0x000000ff0000720c */ /* 0x002fda0003f05270 */
[----:B------:R-:W-:Y:S05]  /*3040*/  @P0 BRA `(.L_x_55) ;  /* 0x0000000400080947 */ /* 0x000fea0003800000 */
[----:B------:R-:W-:Y:S02]  /*3050*/  UISETP.NE.U32.AND UP1, UPT, UR33, 0x1, UPT ;  /* 0x000000012100788c */ /* 0x000fe4000bf25070 */
[----:B------:R-:W-:-:S07]  /*3060*/  UIADD3 UR7, UPT, UPT, UR5, 0x8, URZ ;  /* 0x0000000805077890 */ /* 0x000fce000fffe0ff */
[----:B------:R-:W-:Y:S05]  /*3070*/  BRA.U !UP1, `(.L_x_56) ;  /* 0x00000001099c7547 */ /* 0x000fea000b800000 */
[----:B------:R-:W-:Y:S01]  /*3080*/  ELECT P0, URZ, PT ;  /* 0x0000000000ff782f */ /* 0x000fe20003800000 */
[----:B------:R-:W-:-:S12]  /*3090*/  BSSY B0, `(.L_x_56) ;  /* 0x0000025000007945 */ /* 0x000fd80003800000 */
[----:B------:R-:W-:Y:S05]  /*30a0*/  @!P0 BRA `(.L_x_57) ;  /* 0x00000000008c8947 */ /* 0x000fea0003800000 */
[----:B------:R-:W-:-:S05]  /*30b0*/  UMOV UR4, 0x10 ;  /* 0x0000001000047882 */ /* 0x000fca0000000000 */
[----:B------:R-:W-:Y:S04]  /*30c0*/  DEPBAR.LE SB1, 0x36 ;  /* 0x00009d800000791a */ /* 0x000fe80000000000 */
[----:B------:R-:W1:Y:S02]  /*30d0*/  UTCATOMSWS.2CTA.FIND_AND_SET.ALIGN UP0, UR4, UR4 ;  /* 0x00000004000475e3 */ /* 0x000e640008200800 */
[----:B-1----:R-:W-:Y:S01]  /*30e0*/  MOV R10, UR4 ;  /* 0x00000004000a7c02 */ /* 0x002fe20008000f00 */
[----:B------:R-:W-:Y:S06]  /*30f0*/  BRA.U UP0, `(.L_x_58) ;  /* 0x0000000100187547 */ /* 0x000fec000b800000 */
.L_x_59:
[----:B------:R-:W-:Y:S05]  /*3100*/  NANOSLEEP 0x64 ;  /* 0x000000640000795d */ /* 0x000fea0003800000 */
[----:B------:R-:W-:-:S05]  /*3110*/  UMOV UR4, 0x10 ;  /* 0x0000001000047882 */ /* 0x000fca0000000000 */
[----:B------:R-:W-:Y:S04]  /*3120*/  DEPBAR.LE SB1, 0x36 ;  /* 0x00009d800000791a */ /* 0x000fe80000000000 */
[----:B------:R-:W1:Y:S02]  /*3130*/  UTCATOMSWS.2CTA.FIND_AND_SET.ALIGN UP0, UR4, UR4 ;  /* 0x00000004000475e3 */ /* 0x000e640008200800 */
[----:B-1----:R-:W-:Y:S01]  /*3140*/  MOV R10, UR4 ;  /* 0x00000004000a7c02 */ /* 0x002fe20008000f00 */
[----:B------:R-:W-:Y:S05]  /*3150*/  BRA.U !UP0, `(.L_x_59) ;  /* 0xfffffffd08e87547 */ /* 0x000fea000b83ffff */
.L_x_58:
[----:B------:R-:W1:Y:S01]  /*3160*/  LDS R6, [UR5+0x10] ;  /* 0x00001005ff067984 */ /* 0x000e620008000800 */
[----:B------:R-:W-:Y:S01]  /*3170*/  IMAD.U32 R0, RZ, RZ, UR6 ;  /* 0x00000006ff007e24 */ /* 0x000fe2000f8e00ff */
[----:B------:R-:W-:-:S03]  /*3180*/  MOV R4, UR34 ;  /* 0x0000002200047c02 */ /* 0x000fc60008000f00 */
[----:B------:R-:W-:Y:S01]  /*3190*/  VIADD R0, R0, 0x130 ;  /* 0x0000013000007836 */ /* 0x000fe20000000000 */
[----:B-1----:R-:W-:-:S04]  /*31a0*/  SHF.L.U32 R6, R6, 0x1f, RZ ;  /* 0x0000001f06067819 */ /* 0x002fc800000006ff */
[----:B------:R-:W1:Y:S02]  /*31b0*/  SYNCS.PHASECHK.TRANS64.TRYWAIT P0, [UR5+0x8], R6 ;  /* 0x00000806ff0075a7 */ /* 0x000e640008001105 */
[----:B-1----:R-:W-:Y:S05]  /*31c0*/  @P0 BRA `(.L_x_60) ;  /* 0x0000000000080947 */ /* 0x002fea0003800000 */
[----:B------:R-:W1:Y:S02]  /*31d0*/  SYNCS.PHASECHK.TRANS64.TRYWAIT P0, [UR5+0x8], R6 ;  /* 0x00000806ff0075a7 */ /* 0x000e640008001105 */
[----:B-1----:R-:W-:Y:S05]  /*31e0*/  @!P0 BRA `(.L_x_61) ;  /* 0x0000005c00788947 */ /* 0x002fea0003800000 */
.L_x_60:
[----:B------:R-:W-:Y:S01]  /*31f0*/  PRMT R4, R4, 0x654, R0 ;  /* 0x0000065404047816 */ /* 0x000fe20000000000 */
[----:B------:R-:W-:Y:S01]  /*3200*/  HFMA2 R0, -RZ, RZ, 0, 5.9604644775390625e-08 ;  /* 0x00000001ff007431 */ /* 0x000fe200000001ff */
[----:B------:R-:W-:Y:S01]  /*3210*/  UPRMT UR4, UR34, 0x654, UR7 ;  /* 0x0000065422047896 */ /* 0x000fe20008000007 */
[----:B------:R-:W-:Y:S02]  /*3220*/  IMAD.MOV.U32 R8, RZ, RZ, 0xffff ;  /* 0x0000ffffff087424 */ /* 0x000fe400078e00ff */
[----:B-1----:R-:W-:Y:S02]  /*3230*/  IMAD.MOV.U32 R6, RZ, RZ, 0x4 ;  /* 0x00000004ff067424 */ /* 0x002fe400078e00ff */
[----:B------:R-:W-:Y:S01]  /*3240*/  IMAD.SHL.U32 R9, R10, 0x20, RZ ;  /* 0x000000200a097824 */ /* 0x000fe200078e00ff */
[----:B------:R-:W-:Y:S02]  /*3250*/  MOV R5, UR4 ;  /* 0x0000000400057c02 */ /* 0x000fe40008000f00 */
[-C--:B------:R-:W-:Y:S01]  /*3260*/  SHF.L.U32 R8, R8, R10.reuse, RZ ;  /* 0x0000000a08087219 */ /* 0x080fe200000006ff */
[----:B------:R1:W-:Y:S01]  /*3270*/  SYNCS.ARRIVE.TRANS64.RED RZ, [UR4], R6 ;  /* 0x00000006ffff79a7 */ /* 0x0003e20008000404 */
[----:B------:R-:W-:Y:S01]  /*3280*/  SHF.L.U32 R7, R0, R10, RZ ;  /* 0x0000000a00077219 */ /* 0x000fe200000006ff */
[----:B------:R1:W-:Y:S04]  /*3290*/  STS [UR6+0x130], R9 ;  /* 0x00013009ff007988 */ /* 0x0003e80008000806 */
[----:B------:R1:W-:Y:S04]  /*32a0*/  STAS [R4.64], R10 ;  /* 0x0000000a04007dbd */ /* 0x0003e8000c0008ff */
[----:B------:R1:W-:Y:S04]  /*32b0*/  ATOMS.OR RZ, [UR5+0x14], R8 ;  /* 0x00001408ffff798c */ /* 0x0003e8000b000005 */
[----:B------:R1:W-:Y:S04]  /*32c0*/  ATOMS.OR RZ, [UR5+0x18], R7 ;  /* 0x00001807ffff798c */ /* 0x0003e8000b000005 */
[----:B------:R1:W-:Y:S02]  /*32d0*/  ATOMS.XOR RZ, [UR5+0x10], R0 ;  /* 0x00001000ffff798c */ /* 0x0003e4000b800005 */
.L_x_57:
[----:B------:R-:W-:Y:S05]  /*32e0*/  BSYNC B0 ;  /* 0x0000000000007941 */ /* 0x000fea0003800000 */
.L_x_56:
[----:B------:R-:W-:Y:S05]  /*32f0*/  BRA.U UP1, `(.L_x_62) ;  /* 0x00000001016c7547 */ /* 0x000fea000b800000 */
[----:B------:R-:W-:-:S03]  /*3300*/  UMOV UR4, 0xffffffff ;  /* 0xffffffff00047882 */ /* 0x000fc60000000000 */
[----:B------:R-:W-:Y:S05]  /*3310*/  BRA.DIV UR4, `(.L_x_63) ;  /* 0x0000005e04447947 */ /* 0x000fea000b800000 */
[----:B------:R-:W-:-:S13]  /*3320*/  ELECT P6, URZ, PT ;  /* 0x0000000000ff782f */ /* 0x000fda00038c0000 */
.L_x_163:
[----:B------:R-:W-:Y:S05]  /*3330*/  @!P6 BRA `(.L_x_62) ;  /* 0x00000000005ce947 */ /* 0x000fea0003800000 */
[----:B-1----:R-:W1:Y:S02]  /*3340*/  LDS R4, [UR5+0x10] ;  /* 0x00001005ff047984 */ /* 0x002e640008000800 */
[----:B-1----:R-:W-:-:S04]  /*3350*/  SHF.L.U32 R4, R4, 0x1f, RZ ;  /* 0x0000001f04047819 */ /* 0x002fc800000006ff */
[----:B------:R-:W1:Y:S02]  /*3360*/  SYNCS.PHASECHK.TRANS64.TRYWAIT P0, [UR5+0x8], R4 ;  /* 0x00000804ff0075a7 */ /* 0x000e640008001105 */
[----:B-1----:R-:W-:Y:S05]  /*3370*/  @P0 BRA `(.L_x_64) ;  /* 0x0000000000080947 */ /* 0x002fea0003800000 */
[----:B------:R-:W1:Y:S02]  /*3380*/  SYNCS.PHASECHK.TRANS64.TRYWAIT P0, [UR5+0x8], R4 ;  /* 0x00000804ff0075a7 */ /* 0x000e640008001105 */
[----:B-1----:R-:W-:Y:S05]  /*3390*/  @!P0 BRA `(.L_x_65) ;  /* 0x0000005c00448947 */ /* 0x002fea0003800000 */
.L_x_64:
[----:B------:R-:W2:Y:S01]  /*33a0*/  LDS R6, [UR6+0x130] ;  /* 0x00013006ff067984 */ /* 0x000ea20008000800 */
[----:B-1----:R-:W-:Y:S02]  /*33b0*/  HFMA2 R0, -RZ, RZ, 0, 5.9604644775390625e-08 ;  /* 0x00000001ff007431 */ /* 0x002fe400000001ff */
[----:B------:R-:W-:Y:S01]  /*33c0*/  IMAD.MOV.U32 R4, RZ, RZ, 0xffff ;  /* 0x0000ffffff047424 */ /* 0x000fe200078e00ff */
[----:B------:R-:W-:Y:S01]  /*33d0*/  UPRMT UR4, UR34, 0x654, UR7 ;  /* 0x0000065422047896 */ /* 0x000fe20008000007 */
[----:B--2---:R-:W-:-:S03]  /*33e0*/  IMAD.SHL.U32 R5, R6, 0x20, RZ ;  /* 0x0000002006057824 */ /* 0x004fc600078e00ff */
[-C--:B------:R-:W-:Y:S02]  /*33f0*/  SHF.L.U32 R4, R4, R6.reuse, RZ ;  /* 0x0000000604047219 */ /* 0x080fe400000006ff */
[----:B------:R-:W-:Y:S01]  /*3400*/  SHF.L.U32 R6, R0, R6, RZ ;  /* 0x0000000600067219 */ /* 0x000fe200000006ff */
[----:B------:R2:W-:Y:S04]  /*3410*/  STS [UR6+0x130], R5 ;  /* 0x00013005ff007988 */ /* 0x0005e80008000806 */
[----:B------:R2:W-:Y:S04]  /*3420*/  ATOMS.OR RZ, [UR5+0x14], R4 ;  /* 0x00001404ffff798c */ /* 0x0005e8000b000005 */
[----:B------:R2:W-:Y:S01]  /*3430*/  ATOMS.OR RZ, [UR5+0x18], R6 ;  /* 0x00001806ffff798c */ /* 0x0005e2000b000005 */
[----:B------:R-:W-:Y:S03]  /*3440*/  SYNCS.ARRIVE.TRANS64.RED.A1T0 RZ, [UR4], RZ ;  /* 0x000000ffffff79a7 */ /* 0x000fe60008100404 */
[----:B------:R2:W-:Y:S01]  /*3450*/  ATOMS.XOR RZ, [UR5+0x10], R0 ;  /* 0x00001000ffff798c */ /* 0x0005e2000b800005 */
[----:B------:R-:W-:Y:S05]  /*3460*/  BRA `(.L_x_62) ;  /* 0x0000000000107947 */ /* 0x000fea0003800000 */
.L_x_55:
[----:B------:R-:W-:Y:S02]  /*3470*/  MOV R0, 0xffffffff ;  /* 0xffffffff00007802 */ /* 0x000fe40000000f00 */
[----:B------:R-:W-:-:S03]  /*3480*/  MOV R4, 0x34b0 ;  /* 0x000034b000047802 */ /* 0x000fc60000000f00 */
[----:B------:R1:W-:Y:S04]  /*3490*/  STS [UR6+0x130], R0 ;  /* 0x00013000ff007988 */ /* 0x0003e80008000806 */
[----:B-1---5:R-:W-:Y:S05]  /*34a0*/  CALL.REL.NOINC `($__internal_1_$__cuda_sm10x_tcgen05_guardrail_trap_phase_invalid_during_alloc) ;  /* 0x0000006400187944 */ /* 0x022fea0003c00000 */
.L_x_62:
[----:B------:R-:W-:Y:S05]  /*34b0*/  WARPSYNC.ALL ;  /* 0x0000000000007948 */ /* 0x000fea0003800000 */
[----:B------:R-:W3:Y:S01]  /*34c0*/  S2UR UR4, SR_CgaCtaId ;  /* 0x00000000000479c3 */ /* 0x000ee20000008800 */
[----:B------:R-:W-:Y:S01]  /*34d0*/  UMOV UR17, 0x400 ;  /* 0x0000040000117882 */ /* 0x000fe20000000000 */
[----:B------:R-:W-:-:S06]  /*34e0*/  NOP ;  /* 0x0000000000007918 */ /* 0x000fcc0000000000 */
[----:B------:R-:W-:Y:S06]  /*34f0*/  BAR.ARV 0x6, 0xa0 ;  /* 0x0182800000007b1d */ /* 0x000fec0000002000 */
[----:B------:R-:W4:Y:S01]  /*3500*/  LDCU UR6, c[0x0][0x38c] ;  /* 0x00007180ff0677ac */ /* 0x000f220008000800 */
[----:B------:R-:W-:Y:S01]  /*3510*/  LOP3.LUT R3, R3, 0xffff, RZ, 0xc0, !PT ;  /* 0x0000ffff03037812 */ /* 0x000fe200078ec0ff */
[----:B-1----:R-:W-:Y:S01]  /*3520*/  IMAD.MOV.U32 R9, RZ, RZ, 0x1 ;  /* 0x00000001ff097424 */ /* 0x002fe200078e00ff */
[----:B------:R-:W-:Y:S01]  /*3530*/  LOP3.LUT R2, R2, 0xffff, RZ, 0xc0, !PT ;  /* 0x0000ffff02027812 */ /* 0x000fe200078ec0ff */
[----:B------:R-:W-:Y:S01]  /*3540*/  IMAD.MOV.U32 R8, RZ, RZ, RZ ;  /* 0x000000ffff087224 */ /* 0x000fe200078e00ff */
[----:B------:R-:W-:Y:S01]  /*3550*/  R2UR UR20, R3 ;  /* 0x00000000031472ca */ /* 0x000fe200000e0000 */
[----:B------:R-:W-:Y:S01]  /*3560*/  UMOV UR24, URZ ;  /* 0x000000ff00187c82 */ /* 0x000fe20008000000 */
[----:B------:R-:W-:-:S02]  /*3570*/  R2UR UR30, R2 ;  /* 0x00000000021e72ca */ /* 0x000fc400000e0000 */
[----:B------:R-:W-:Y:S01]  /*3580*/  CS2R R2, SRZ ;  /* 0x0000000000027805 */ /* 0x000fe2000001ff00 */
[----:B------:R-:W-:Y:S01]  /*3590*/  UMOV UR15, URZ ;  /* 0x000000ff000f7c82 */ /* 0x000fe20008000000 */
[----:B---3--:R-:W-:Y:S01]  /*35a0*/  ULEA UR17, UR4, UR17, 0x18 ;  /* 0x0000001104117291 */ /* 0x008fe2000f8ec0ff */
[----:B------:R-:W-:Y:S01]  /*35b0*/  UMOV UR14, URZ ;  /* 0x000000ff000e7c82 */ /* 0x000fe20008000000 */
[----:B------:R-:W-:Y:S02]  /*35c0*/  UISETP.NE.AND UP3, UPT, UR33, URZ, UPT ;  /* 0x000000ff2100728c */ /* 0x000fe4000bf65270 */
[----:B------:R-:W-:Y:S02]  /*35d0*/  UIADD3 UR5, UPT, UPT, UR17, 0x4300, URZ ;  /* 0x0000430011057890 */ /* 0x000fe4000fffe0ff */
[----:B------:R-:W-:-:S03]  /*35e0*/  UIADD3 UR4, UPT, UPT, UR17, 0x7300, URZ ;  /* 0x0000730011047890 */ /* 0x000fc6000fffe0ff */
[----:B--2---:R-:W1:Y:S01]  /*35f0*/  LDS R0, [UR17+0x130] ;  /* 0x00013011ff007984 */ /* 0x004e620008000800 */
[----:B----4-:R-:W-:Y:S02]  /*3600*/  UIADD3 UR6, UPT, UPT, UR6, 0x1f, URZ ;  /* 0x0000001f06067890 */ /* 0x010fe4000fffe0ff */
[----:B------:R-:W-:Y:S02]  /*3610*/  USHF.R.U32.HI UR5, URZ, 0x4, UR5 ;  /* 0x00000004ff057899 */ /* 0x000fe40008011605 */
[----:B------:R-:W-:Y:S02]  /*3620*/  USHF.R.S32.HI UR25, URZ, 0x1f, UR6 ;  /* 0x0000001fff197899 */ /* 0x000fe40008011406 */
[----:B------:R-:W-:Y:S02]  /*3630*/  USHF.R.U32.HI UR4, URZ, 0x4, UR4 ;  /* 0x00000004ff047899 */ /* 0x000fe40008011604 */
[----:B------:R-:W-:Y:S02]  /*3640*/  ULEA.HI UR25, UR25, UR6, URZ, 0x5 ;  /* 0x0000000619197291 */ /* 0x000fe4000f8f28ff */
[----:B------:R-:W-:-:S02]  /*3650*/  ULOP3.LUT UR5, UR5, 0x3fff, URZ, 0xc0, !UPT ;  /* 0x00003fff05057892 */ /* 0x000fc4000f8ec0ff */
[----:B------:R-:W-:Y:S02]  /*3660*/  USHF.R.S32.HI UR25, URZ, 0x5, UR25 ;  /* 0x00000005ff197899 */ /* 0x000fe40008011419 */
[----:B------:R-:W-:Y:S02]  /*3670*/  ULOP3.LUT UR22, UR4, 0x3fff, URZ, 0xc0, !UPT ;  /* 0x00003fff04167892 */ /* 0x000fe4000f8ec0ff */
[----:B------:R-:W-:Y:S02]  /*3680*/  UISETP.LT.AND UP0, UPT, UR25, 0x1, UPT ;  /* 0x000000011900788c */ /* 0x000fe4000bf01270 */
[----:B------:R-:W-:Y:S02]  /*3690*/  ULOP3.LUT UR21, UR5, 0x10000, URZ, 0xfc, !UPT ;  /* 0x0001000005157892 */ /* 0x000fe4000f8efcff */
[----:B------:R-:W-:Y:S02]  /*36a0*/  ULOP3.LUT UR22, UR22, 0x10000, URZ, 0xfc, !UPT ;  /* 0x0001000016167892 */ /* 0x000fe4000f8efcff */
[----:B------:R-:W-:Y:S01]  /*36b0*/  USEL UR31, UR25, 0x1, !UP0 ;  /* 0x00000001191f7887 */ /* 0x000fe2000c000000 */
[----:B------:R-:W-:Y:S01]  /*36c0*/  UMOV UR28, 0x0 ;  /* 0x00000000001c7882 */ /* 0x000fe20000000000 */
[----:B------:R-:W-:Y:S01]  /*36d0*/  UMOV UR29, 0x8200010 ;  /* 0x08200010001d7882 */ /* 0x000fe20000000000 */
[----:B------:R-:W-:Y:S01]  /*36e0*/  UMOV UR26, 0x0 ;  /* 0x00000000001a7882 */ /* 0x000fe20000000000 */
[----:B------:R-:W-:Y:S01]  /*36f0*/  UMOV UR27, 0x8200010 ;  /* 0x08200010001b7882 */ /* 0x000fe20000000000 */
[----:B-1----:R-:W-:-:S15]  /*3700*/  R2UR UR32, R0 ;  /* 0x00000000002072ca */ /* 0x002fde00000e0000 */
.L_x_73:
[C---:B------:R-:W-:Y:S02]  /*3710*/  LEA R0, R8.reuse, UR17, 0x3 ;  /* 0x0000001108007c11 */ /* 0x040fe4000f8e18ff */
[----:B------:R-:W-:Y:S02]  /*3720*/  SHF.L.U32 R4, R3, 0x1f, RZ ;  /* 0x0000001f03047819 */ /* 0x000fe400000006ff */
[----:B------:R-:W-:Y:S02]  /*3730*/  LEA R5, R8, UR17, 0x4 ;  /* 0x0000001108057c11 */ /* 0x000fe4000f8e20ff */
[----:B------:R-:W1:Y:S02]  /*3740*/  SYNCS.PHASECHK.TRANS64.TRYWAIT P0, [R0+URZ+0x80], R4 ;  /* 0x00008004000075a7 */ /* 0x000e6400080011ff */
[----:B-1-3--:R-:W-:Y:S05]  /*3750*/  @!P0 BRA `(.L_x_66) ;  /* 0x00000058006c8947 */ /* 0x00afea0003800000 */
.L_x_164:
[----:B-1----:R-:W1:Y:S01]  /*3760*/  LDS.128 R4, [R5+0x110] ;  /* 0x0001100005047984 */ /* 0x002e620000000c00 */
[----:B------:R-:W-:Y:S02]  /*3770*/  VIADD R0, R0, 0x90 ;  /* 0x0000009000007836 */ /* 0x000fe40000000000 */
[----:B------:R-:W-:Y:S01]  /*3780*/  VIADD R8, R8, 0x1 ;  /* 0x0000000108087836 */ /* 0x000fe20000000000 */
[----:B------:R-:W-:Y:S01]  /*3790*/  @!PT LDS RZ, [RZ] ;  /* 0x00000000fffff984 */ /* 0x000fe20000000800 */
[----:B------:R-:W-:Y:S01]  /*37a0*/  @!PT LDS RZ, [RZ] ;  /* 0x00000000fffff984 */ /* 0x000fe20000000800 */
[----:B------:R-:W-:Y:S01]  /*37b0*/  @!PT LDS RZ, [RZ] ;  /* 0x00000000fffff984 */ /* 0x000fe20000000800 */
[----:B------:R-:W-:Y:S01]  /*37c0*/  @!PT LDS RZ, [RZ] ;  /* 0x00000000fffff984 */ /* 0x000fe20000000800 */
[----:B------:R2:W-:Y:S06]  /*37d0*/  MEMBAR.ALL.CTA ;  /* 0x0000000000007992 */ /* 0x0005ec0000008000 */
[----:B--2---:R-:W2:Y:S01]  /*37e0*/  FENCE.VIEW.ASYNC.S ;  /* 0x00000000000073c6 */ /* 0x004ea20000000000 */
[----:B------:R-:W-:-:S04]  /*37f0*/  PRMT R0, RZ, 0x654, R0 ;  /* 0x00000654ff007816 */ /* 0x000fc80000000000 */
[----:B--2---:R2:W-:Y:S01]  /*3800*/  SYNCS.ARRIVE.TRANS64.RED.A1T0 RZ, [R0+URZ], RZ ;  /* 0x000000ff00ff79a7 */ /* 0x0045e200081004ff */
[----:B-1----:R-:W-:Y:S01]  /*3810*/  LOP3.LUT P1, RZ, R6, 0x1, RZ, 0xc0, !PT ;  /* 0x0000000106ff7812 */ /* 0x002fe2000782c0ff */
[----:B--2---:R-:W-:-:S12]  /*3820*/  BRA.U UP3, `(.L_x_67) ;  /* 0x0000000103e07547 */ /* 0x004fd8000b800000 */
[----:B------:R-:W1:Y:S01]  /*3830*/  LDCU UR4, c[0x0][0x38c] ;  /* 0x00007180ff0477ac */ /* 0x000e620008000800 */
[----:B------:R-:W-:Y:S02]  /*3840*/  PLOP3.LUT P2, PT, PT, PT, PT, 0x80, 0x8 ;  /* 0x000000000008781c */ /* 0x000fe40003f4f070 */
[----:B------:R-:W-:Y:S01]  /*3850*/  SHF.L.U32 R4, R9, 0x1f, RZ ;  /* 0x0000001f09047819 */ /* 0x000fe200000006ff */
[----:B------:R-:W-:Y:S02]  /*3860*/  ULEA UR23, UR24, UR17, 0x3 ;  /* 0x0000001118177291 */ /* 0x000fe4000f8e18ff */
[----:B------:R-:W-:Y:S02]  /*3870*/  ULEA UR18, UR24, UR32, 0x6 ;  /* 0x0000002018127291 */ /* 0x000fe4000f8e30ff */
[----:B-1----:R-:W-:-:S06]  /*3880*/  UISETP.GE.AND UP0, UPT, UR4, 0x1, UPT ;  /* 0x000000010400788c */ /* 0x002fcc000bf06270 */
[----:B------:R-:W-:-:S05]  /*3890*/  PLOP3.LUT P0, PT, PT, PT, UP0, 0x80, 0x8 ;  /* 0x000000000008781c */ /* 0x000fca0003f0f008 */
[----:B------:R-:W-:-:S08]  /*38a0*/  @UP0 ULEA UR4, UR15, UR17, 0x3 ;  /* 0x000000110f040291 */ /* 0x000fd0000f8e18ff */
[----:B------:R-:W-:-:S04]  /*38b0*/  @P0 SHF.L.U32 R0, R2, 0x1f, RZ ;  /* 0x0000001f02000819 */ /* 0x000fc800000006ff */
[----:B------:R1:W2:Y:S01]  /*38c0*/  @P0 SYNCS.PHASECHK.TRANS64.TRYWAIT P2, [UR4], R0 ;  /* 0x00000000ff0005a7 */ /* 0x0002a20008041104 */
[----:B------:R-:W3:Y:S02]  /*38d0*/  SYNCS.PHASECHK.TRANS64.TRYWAIT P0, [UR23+0xc0], R4 ;  /* 0x0000c004ff0075a7 */ /* 0x000ee40008001117 */
[----:B-123--:R-:W-:Y:S05]  /*38e0*/  @!P0 BRA `(.L_x_68) ;  /* 0x00000058001c8947 */ /* 0x00efea0003800000 */
.L_x_166:
[----:B------:R-:W-:Y:S01]  /*38f0*/  UMOV UR19, UR14 ;  /* 0x0000000e00137c82 */ /* 0x000fe20008000000 */
[----:B------:R-:W-:Y:S05]  /*3900*/  BRA.U !UP0, `(.L_x_69) ;  /* 0x0000000108987547 */ /* 0x000fea000b800000 */
[----:B------:R-:W-:Y:S02]  /*3910*/  UIADD3 UR19, UPT, UPT, UR31, UR14, URZ ;  /* 0x0000000e1f137290 */ /* 0x000fe4000fffe0ff */
[----:B------:R-:W-:Y:S01]  /*3920*/  UPLOP3.LUT UP2, UPT, UPT, UPT, UPT, 0x40, 0x4 ;  /* 0x000000000004789c */ /* 0x000fe20003f4e870 */
[----:B------:R-:W-:Y:S01]  /*3930*/  UMOV UR16, UR25 ;  /* 0x0000001900107c82 */ /* 0x000fe20008000000 */
[----:B------:R-:W-:-:S09]  /*3940*/  UMOV UR6, UR15 ;  /* 0x0000000f00067c82 */ /* 0x000fd20008000000 */
.L_x_72:
[----:B--2---:R-:W-:Y:S01]  /*3950*/  ULEA UR5, UR6, UR17, 0x3 ;  /* 0x0000001106057291 */ /* 0x004fe2000f8e18ff */
[----:B---3--:R-:W-:Y:S11]  /*3960*/  @P2 BRA `(.L_x_70) ;  /* 0x00000000000c2947 */ /* 0x008ff60003800000 */
[----:B-1----:R-:W-:Y:S04]  /*3970*/  SHF.L.U32 R4, R2, 0x1f, RZ ;  /* 0x0000001f02047819 */ /* 0x002fe800000006ff */
[----:B------:R-:W1:Y:S02]  /*3980*/  SYNCS.PHASECHK.TRANS64.TRYWAIT P0, [UR5], R4 ;  /* 0x00000004ff0075a7 */ /* 0x000e640008001105 */
[----:B-1----:R-:W-:Y:S05]  /*3990*/  @!P0 BRA `(.L_x_71) ;  /* 0x0000005800088947 */ /* 0x002fea0003800000 */
.L_x_70:
[----:B------:R-:W-:Y:S01]  /*39a0*/  UISETP.NE.AND UP0, UPT, UR16, 0x1, UPT ;  /* 0x000000011000788c */ /* 0x000fe2000bf05270 */
[----:B------:R-:W-:Y:S01]  /*39b0*/  PLOP3.LUT P2, PT, PT, PT, PT, 0x80, 0x8 ;  /* 0x000000000008781c */ /* 0x000fe20003f4f070 */
[----:B------:R-:W-:Y:S02]  /*39c0*/  UIADD3 UR4, UPT, UPT, UR6, 0x1, URZ ;  /* 0x0000000106047890 */ /* 0x000fe4000fffe0ff */
[----:B------:R-:W-:Y:S02]  /*39d0*/  ULEA UR12, UR6, UR22, 0x8 ;  /* 0x00000016060c7291 */ /* 0x000fe4000f8e40ff */
[----:B------:R-:W-:Y:S01]  /*39e0*/  UISETP.NE.AND UP1, UPT, UR4, 0x3, UPT ;  /* 0x000000030400788c */ /* 0x000fe2000bf25270 */
[----:B------:R-:W-:Y:S01]  /*39f0*/  PLOP3.LUT P0, PT, PT, PT, UP0, 0x80, 0x8 ;  /* 0x000000000008781c */ /* 0x000fe20003f0f008 */
[----:B------:R-:W-:Y:S02]  /*3a00*/  UIADD3 UR10, UPT, UPT, UR12, 0x2, URZ ;  /* 0x000000020c0a7890 */ /* 0x000fe4000fffe0ff */
[----:B------:R-:W-:Y:S02]  /*3a10*/  USEL UR7, URZ, 0x1, UP1 ;  /* 0x00000001ff077887 */ /* 0x000fe40008800000 */
[----:B------:R-:W-:Y:S02]  /*3a20*/  USEL UR15, UR4, URZ, UP1 ;  /* 0x000000ff040f7287 */ /* 0x000fe40008800000 */
[----:B------:R-:W-:Y:S02]  /*3a30*/  UIADD3 UR14, UPT, UPT, UR14, 0x1, URZ ;  /* 0x000000010e0e7890 */ /* 0x000fe4000fffe0ff */
[----:B------:R-:W-:Y:S01]  /*3a40*/  @UP0 ULEA UR4, UR15, UR17, 0x3 ;  /* 0x000000110f040291 */ /* 0x000fe2000f8e18ff */
[----:B------:R-:W-:Y:S01]  /*3a50*/  LOP3.LUT R2, R2, UR7, RZ, 0x3c, !PT ;  /* 0x0000000702027c12 */ /* 0x000fe2000f8e3cff */
[----:B------:R-:W-:Y:S01]  /*3a60*/  UIADD3 UR7, UPT, UPT, UR5, 0x18, URZ ;  /* 0x0000001805077890 */ /* 0x000fe2000fffe0ff */
[----:B------:R-:W-:Y:S02]  /*3a70*/  UMOV UR13, 0x80004020 ;  /* 0x80004020000d7882 */ /* 0x000fe40000000000 */
[----:B-1----:R-:W-:Y:S01]  /*3a80*/  @P0 SHF.L.U32 R0, R2, 0x1f, RZ ;  /* 0x0000001f02000819 */ /* 0x002fe200000006ff */
[----:B------:R-:W-:Y:S01]  /*3a90*/  UMOV UR5, 0x80004020 ;  /* 0x8000402000057882 */ /* 0x000fe20000000000 */
[----:B------:R-:W-:Y:S01]  /*3aa0*/  UMOV UR11, 0x80004020 ;  /* 0x80004020000b7882 */ /* 0x000fe20000000000 */
[----:B------:R-:W-:Y:S01]  /*3ab0*/  UMOV UR9, 0x80004020 ;  /* 0x8000402000097882 */ /* 0x000fe20000000000 */
[----:B------:R2:W3:Y:S01]  /*3ac0*/  @P0 SYNCS.PHASECHK.TRANS64.TRYWAIT P2, [UR4], R0 ;  /* 0x00000000ff0005a7 */ /* 0x0004e20008041104 */
[----:B------:R-:W-:Y:S02]  /*3ad0*/  ULEA UR4, UR6, UR21, 0x8 ;  /* 0x0000001506047291 */ /* 0x000fe4000f8e40ff */
[----:B------:R-:W-:Y:S02]  /*3ae0*/  UISETP.NE.AND UP0, UPT, UR14, UR19, UPT ;  /* 0x000000130e00728c */ /* 0x000fe4000bf05270 */
[----:B------:R-:W-:Y:S02]  /*3af0*/  UIADD3 UR8, UPT, UPT, UR4, 0x2, URZ ;  /* 0x0000000204087890 */ /* 0x000fe4000fffe0ff */
[----:B------:R-:W-:Y:S01]  /*3b00*/  UIADD3 UR16, UPT, UPT, UR16, -0x1, URZ ;  /* 0xffffffff10107890 */ /* 0x000fe2000fffe0ff */
[----:B------:R-:W-:Y:S02]  /*3b10*/  UMOV UR6, UR15 ;  /* 0x0000000f00067c82 */ /* 0x000fe40008000000 */
[----:B------:R2:W-:Y:S01]  /*3b20*/  UTCHMMA.2CTA gdesc[UR4], gdesc[UR12], tmem[UR18], tmem[UR28], idesc[UR29], UP2 ;  /* 0x00ff1c0c040075ea */ /* 0x0005e20009200012 */
[----:B------:R-:W-:Y:S03]  /*3b30*/  UPLOP3.LUT UP2, UPT, UPT, UPT, UPT, 0x80, 0x8 ;  /* 0x000000000008789c */ /* 0x000fe60003f4f070 */
[----:B------:R2:W-:Y:S01]  /*3b40*/  UTCHMMA.2CTA gdesc[UR8], gdesc[UR10], tmem[UR18], tmem[UR26], idesc[UR27], UPT ;  /* 0x00ff1a0a080075ea */ /* 0x0005e2000ba00012 */
[----:B------:R2:W-:Y:S01]  /*3b50*/  UTCBAR.2CTA.MULTICAST [UR7], URZ, UR20 ;  /* 0x000000ff070073e9 */ /* 0x0005e20008200814 */
[----:B------:R-:W-:Y:S06]  /*3b60*/  BRA.U UP0, `(.L_x_72) ;  /* 0xfffffffd00787547 */ /* 0x000fec000b83ffff */
.L_x_69:
[----:B--2---:R-:W-:Y:S01]  /*3b70*/  UIADD3 UR4, UPT, UPT, UR23, 0xa0, URZ ;  /* 0x000000a017047890 */ /* 0x004fe2000fffe0ff */
[----:B------:R-:W-:-:S08]  /*3b80*/  UMOV UR14, UR19 ;  /* 0x00000013000e7c82 */ /* 0x000fd00008000000 */
[----:B------:R2:W-:Y:S01]  /*3b90*/  UTCBAR.2CTA.MULTICAST [UR4], URZ, UR30 ;  /* 0x000000ff040073e9 */ /* 0x0005e2000820081e */
[----:B------:R-:W-:Y:S02]  /*3ba0*/  NOP ;  /* 0x0000000000007918 */ /* 0x000fe40000000000 */
.L_x_67:
[----:B--2---:R-:W-:Y:S01]  /*3bb0*/  UIADD3 UR4, UPT, UPT, UR24, 0x1, URZ ;  /* 0x0000000118047890 */ /* 0x004fe2000fffe0ff */
[----:B------:R-:W-:-:S03]  /*3bc0*/  ISETP.NE.AND P0, PT, R8, 0x2, PT ;  /* 0x000000020800780c */ /* 0x000fc60003f05270 */
[----:B------:R-:W-:Y:S01]  /*3bd0*/  UISETP.NE.AND UP0, UPT, UR4, 0x4, UPT ;  /* 0x000000040400788c */ /* 0x000fe2000bf05270 */
[----:B-1----:R-:W-:Y:S02]  /*3be0*/  SEL R0, RZ, 0x1, P0 ;  /* 0x00000001ff007807 */ /* 0x002fe40000000000 */
[----:B------:R-:W-:Y:S01]  /*3bf0*/  SEL R8, R8, RZ, P0 ;  /* 0x000000ff08087207 */ /* 0x000fe20000000000 */
[----:B------:R-:W-:Y:S01]  /*3c00*/  USEL UR5, URZ, 0x1, UP0 ;  /* 0x00000001ff057887 */ /* 0x000fe20008000000 */
[----:B------:R-:W-:Y:S01]  /*3c10*/  LOP3.LUT R3, R3, R0, RZ, 0x3c, !PT ;  /* 0x0000000003037212 */ /* 0x000fe200078e3cff */
[----:B------:R-:W-:-:S04]  /*3c20*/  USEL UR24, UR4, URZ, UP0 ;  /* 0x000000ff04187287 */ /* 0x000fc80008000000 */
[----:B------:R-:W-:Y:S01]  /*3c30*/  LOP3.LUT R9, R9, UR5, RZ, 0x3c, !PT ;  /* 0x0000000509097c12 */ /* 0x000fe2000f8e3cff */
[----:B------:R-:W-:Y:S07]  /*3c40*/  @P1 BRA `(.L_x_73) ;  /* 0xfffffff800b01947 */ /* 0x000fee000383ffff */
[----:B------:R-:W1:Y:S01]  /*3c50*/  S2UR UR8, SR_CgaCtaId ;  /* 0x00000000000879c3 */ /* 0x000e620000008800 */
[----:B------:R-:W-:Y:S01]  /*3c60*/  ELECT P0, URZ, PT ;  /* 0x0000000000ff782f */ /* 0x000fe20003800000 */
[----:B------:R-:W-:Y:S01]  /*3c70*/  HFMA2 R0, -RZ, RZ, 0, 5.9604644775390625e-08 ;  /* 0x00000001ff007431 */ /* 0x000fe200000001ff */
[----:B------:R-:W-:-:S05]  /*3c80*/  UMOV UR4, 0x40 ;  /* 0x0000004000047882 */ /* 0x000fca0000000000 */
[----:B------:R-:W-:Y:S01]  /*3c90*/  UVIRTCOUNT.DEALLOC.SMPOOL 0x80 ;  /* 0x000000800000784c */ /* 0x000fe20000000000 */
[----:B------:R-:W-:Y:S02]  /*3ca0*/  UISETP.NE.AND UP1, UPT, UR33, URZ, UPT ;  /* 0x000000ff2100728c */ /* 0x000fe4000bf25270 */
[----:B-1----:R-:W-:-:S09]  /*3cb0*/  ULEA UR8, UR8, UR4, 0x18 ;  /* 0x0000000408087291 */ /* 0x002fd2000f8ec0ff */
[----:B------:R1:W-:Y:S01]  /*3cc0*/  @P0 STS.U8 [UR8+0x1c], R0 ;  /* 0x00001c00ff000988 */ /* 0x0003e20008000008 */
[----:B------:R-:W-:Y:S05]  /*3cd0*/  BRA.U UP1, `(.L_x_74) ;  /* 0x0000000101a07547 */ /* 0x000fea000b800000 */
[----:B------:R-:W-:Y:S01]  /*3ce0*/  UIADD3 UR7, UPT, UPT, UR17, 0xc0, URZ ;  /* 0x000000c011077890 */ /* 0x000fe2000fffe0ff */
[----:B------:R-:W-:-:S03]  /*3cf0*/  SHF.L.U32 R2, R9, 0x1f, RZ ;  /* 0x0000001f09027819 */ /* 0x000fc600000006ff */
[----:B------:R-:W-:-:S09]  /*3d00*/  ULEA UR4, UR24, UR7, 0x3 ;  /* 0x0000000718047291 */ /* 0x000fd2000f8e18ff */
[----:B------:R-:W2:Y:S02]  /*3d10*/  SYNCS.PHASECHK.TRANS64.TRYWAIT P0, [UR4], R2 ;  /* 0x00000002ff0075a7 */ /* 0x000ea40008001104 */
[----:B--2---:R-:W-:Y:S05]  /*3d20*/  @!P0 BRA `(.L_x_75) ;  /* 0x00000054003c8947 */ /* 0x004fea0003800000 */
.L_x_169:
[----:B------:R-:W-:-:S04]  /*3d30*/  UIADD3 UR4, UPT, UPT, UR24, 0x1, URZ ;  /* 0x0000000118047890 */ /* 0x000fc8000fffe0ff */
[----:B------:R-:W-:-:S04]  /*3d40*/  UISETP.NE.AND UP0, UPT, UR4, 0x4, UPT ;  /* 0x000000040400788c */ /* 0x000fc8000bf05270 */
[----:B------:R-:W-:Y:S02]  /*3d50*/  USEL UR6, URZ, 0x1, UP0 ;  /* 0x00000001ff067887 */ /* 0x000fe40008000000 */
[----:B------:R-:W-:-:S04]  /*3d60*/  USEL UR4, UR4, URZ, UP0 ;  /* 0x000000ff04047287 */ /* 0x000fc80008000000 */
[----:B------:R-:W-:Y:S01]  /*3d70*/  ULEA UR5, UR4, UR7, 0x3 ;  /* 0x0000000704057291 */ /* 0x000fe2000f8e18ff */
[----:B-1----:R-:W-:-:S04]  /*3d80*/  LOP3.LUT R2, R9, UR6, RZ, 0x3c, !PT ;  /* 0x0000000609027c12 */ /* 0x002fc8000f8e3cff */
[----:B------:R-:W-:-:S04]  /*3d90*/  SHF.L.U32 R3, R2, 0x1f, RZ ;  /* 0x0000001f02037819 */ /* 0x000fc800000006ff */
[----:B------:R-:W1:Y:S02]  /*3da0*/  SYNCS.PHASECHK.TRANS64.TRYWAIT P0, [UR5], R3 ;  /* 0x00000003ff0075a7 */ /* 0x000e640008001105 */
[----:B-1----:R-:W-:Y:S05]  /*3db0*/  @!P0 BRA `(.L_x_76) ;  /* 0x0000005400308947 */ /* 0x002fea0003800000 */
.L_x_171:
        /* <DEDUP_REMOVED lines=9> */
.L_x_173:
[----:B------:R-:W-:-:S04]  /*3e50*/  UIADD3 UR4, UPT, UPT, UR4, 0x1, URZ ;  /* 0x0000000104047890 */ /* 0x000fc8000fffe0ff */
[----:B------:R-:W-:-:S04]  /*3e60*/  UISETP.NE.AND UP0, UPT, UR4, 0x4, UPT ;  /* 0x000000040400788c */ /* 0x000fc8000bf05270 */
[----:B------:R-:W-:Y:S02]  /*3e70*/  USEL UR5, URZ, 0x1, UP0 ;  /* 0x00000001ff057887 */ /* 0x000fe40008000000 */
[----:B------:R-:W-:-:S04]  /*3e80*/  USEL UR4, UR4, URZ, UP0 ;  /* 0x000000ff04047287 */ /* 0x000fc80008000000 */
[----:B------:R-:W-:Y:S01]  /*3e90*/  ULEA UR4, UR4, UR7, 0x3 ;  /* 0x0000000704047291 */ /* 0x000fe2000f8e18ff */
[----:B------:R-:W-:-:S04]  /*3ea0*/  LOP3.LUT R2, R2, UR5, RZ, 0x3c, !PT ;  /* 0x0000000502027c12 */ /* 0x000fc8000f8e3cff */
[----:B------:R-:W-:Y:S01]  /*3eb0*/  SHF.L.U32 R2, R2, 0x1f, RZ ;  /* 0x0000001f02027819 */ /* 0x000fe200000006ff */
[----:B-1----:R-:W-:-:S04]  /*3ec0*/  IMAD.U32 R0, RZ, RZ, UR4 ;  /* 0x00000004ff007e24 */ /* 0x002fc8000f8e00ff */
[----:B------:R1:W2:Y:S03]  /*3ed0*/  SYNCS.PHASECHK.TRANS64.TRYWAIT P0, [R0+URZ], R2 ;  /* 0x00000002000075a7 */ /* 0x0002a600080011ff */
[----:B--2---:R-:W-:Y:S05]  /*3ee0*/  @!P0 NANOSLEEP.SYNCS 0x989680 ;  /* 0x009896800000895d */ /* 0x004fea0003900000 */
[----:B------:R-:W2:Y:S02]  /*3ef0*/  @!P0 SYNCS.PHASECHK.TRANS64 P0, [R0+URZ], R2 ;  /* 0x00000002000085a7 */ /* 0x000ea400080010ff */
[----:B--2---:R-:W-:Y:S05]  /*3f00*/  @P0 BRA `(.L_x_78) ;  /* 0x0000000000200947 */ /* 0x004fea0003800000 */
.L_x_79:
[----:B--2---:R2:W4:Y:S02]  /*3f10*/  SYNCS.PHASECHK.TRANS64.TRYWAIT P0, [R0+URZ], R2 ;  /* 0x00000002000075a7 */ /* 0x00452400080011ff */
[----:B----4-:R-:W-:Y:S05]  /*3f20*/  @!P0 NANOSLEEP.SYNCS 0x989680 ;  /* 0x009896800000895d */ /* 0x010fea0003900000 */
[----:B------:R-:W4:Y:S02]  /*3f30*/  @!P0 SYNCS.PHASECHK.TRANS64 P0, [R0+URZ], R2 ;  /* 0x00000002000085a7 */ /* 0x000f2400080010ff */
[----:B----4-:R-:W-:Y:S05]  /*3f40*/  @!P0 BRA `(.L_x_79) ;  /* 0xfffffffc00f08947 */ /* 0x010fea000383ffff */
[----:B------:R-:W-:Y:S05]  /*3f50*/  BRA `(.L_x_78) ;  /* 0x00000000000c7947 */ /* 0x000fea0003800000 */
.L_x_74:
[----:B------:R-:W-:-:S04]  /*3f60*/  UIADD3 UR4, UPT, UPT, UR17, 0x100, URZ ;  /* 0x0000010011047890 */ /* 0x000fc8000fffe0ff */
[----:B------:R-:W-:-:S09]  /*3f70*/  UPRMT UR4, UR34, 0x654, UR4 ;  /* 0x0000065422047896 */ /* 0x000fd20008000004 */
[----:B------:R-:W-:Y:S03]  /*3f80*/  SYNCS.ARRIVE.TRANS64.RED.A1T0 RZ, [UR4], RZ ;  /* 0x000000ffffff79a7 */ /* 0x000fe60008100404 */
.L_x_78:
[----:B-12---:R-:W-:Y:S01]  /*3f90*/  SHF.L.U32 R2, RZ, 0x1f, RZ ;  /* 0x0000001fff027819 */ /* 0x006fe200000006ff */
[----:B------:R-:W-:Y:S01]  /*3fa0*/  UIADD3 UR4, UPT, UPT, UR17, 0x100, URZ ;  /* 0x0000010011047890 */ /* 0x000fe2000fffe0ff */
[----:B------:R-:W-:Y:S02]  /*3fb0*/  PLOP3.LUT P0, PT, PT, PT, UP1, 0x80, 0x8 ;  /* 0x000000000008781c */ /* 0x000fe40003f0f018 */
[----:B------:R-:W1:Y:S02]  /*3fc0*/  SYNCS.PHASECHK.TRANS64.TRYWAIT P1, [UR17+0x100], R2 ;  /* 0x00010002ff0075a7 */ /* 0x000e640008021111 */
[----:B-1----:R-:W-:Y:S09]  /*3fd0*/  @!P1 BRA `(.L_x_80) ;  /* 0x0000005000d89947 */ /* 0x002ff20003800000 */
.L_x_175:
[----:B------:R-:W-:Y:S01]  /*3fe0*/  @!UP1 UPRMT UR4, UR34, 0x654, UR4 ;  /* 0x0000065422049896 */ /* 0x000fe20008000004 */
[----:B------:R-:W-:Y:S01]  /*3ff0*/  UMOV UR5, 0xffff ;  /* 0x0000ffff00057882 */ /* 0x000fe20000000000 */
[----:B------:R-:W-:-:S07]  /*4000*/  UMOV UR6, 0x1 ;  /* 0x0000000100067882 */ /* 0x000fce0000000000 */
[----:B------:R-:W-:Y:S01]  /*4010*/  @!P0 SYNCS.ARRIVE.TRANS64.RED.A1T0 RZ, [UR4], RZ ;  /* 0x000000ffffff89a7 */ /* 0x000fe20008100404 */
[----:B------:R-:W-:Y:S01]  /*4020*/  NOP ;  /* 0x0000000000007918 */ /* 0x000fe20000000000 */
[----:B-1----:R-:W1:Y:S01]  /*4030*/  LDS R0, [UR8+0x14] ;  /* 0x00001408ff007984 */ /* 0x002e620008000800 */
[----:B------:R-:W-:-:S04]  /*4040*/  ULOP3.LUT UR4, UR32, 0xffff, URZ, 0xc0, !UPT ;  /* 0x0000ffff20047892 */ /* 0x000fc8000f8ec0ff */
[----:B------:R-:W-:-:S04]  /*4050*/  USHF.R.U32.HI UR4, URZ, 0x5, UR4 ;  /* 0x00000005ff047899 */ /* 0x000fc80008011604 */
[----:B------:R-:W-:Y:S02]  /*4060*/  USHF.L.U32 UR5, UR5, UR4, URZ ;  /* 0x0000000405057299 */ /* 0x000fe400080006ff */
[----:B------:R-:W-:-:S04]  /*4070*/  USHF.L.U32 UR4, UR6, UR4, URZ ;  /* 0x0000000406047299 */ /* 0x000fc800080006ff */
[----:B-1----:R-:W-:-:S04]  /*4080*/  LOP3.LUT R0, R0, UR5, RZ, 0xc0, !PT ;  /* 0x0000000500007c12 */ /* 0x002fc8000f8ec0ff */
[----:B------:R-:W-:-:S13]  /*4090*/  ISETP.NE.AND P0, PT, R0, UR5, PT ;  /* 0x0000000500007c0c */ /* 0x000fda000bf05270 */
[----:B------:R-:W-:Y:S05]  /*40a0*/  @P0 BRA `(.L_x_81) ;  /* 0x0000000000580947 */ /* 0x000fea0003800000 */
[----:B------:R-:W1:Y:S02]  /*40b0*/  LDS R0, [UR8+0x18] ;  /* 0x00001808ff007984 */ /* 0x000e640008000800 */
[----:B-1----:R-:W-:-:S04]  /*40c0*/  LOP3.LUT R0, R0, UR4, RZ, 0xc0, !PT ;  /* 0x0000000400007c12 */ /* 0x002fc8000f8ec0ff */
[----:B------:R-:W-:-:S13]  /*40d0*/  ISETP.NE.AND P0, PT, R0, UR4, PT ;  /* 0x0000000400007c0c */ /* 0x000fda000bf05270 */
[----:B------:R-:W-:Y:S05]  /*40e0*/  @P0 BRA `(.L_x_82) ;  /* 0x00000000003c0947 */ /* 0x000fea0003800000 */
[----:B------:R-:W1:Y:S01]  /*40f0*/  S2R R2, SR_LANEID ;  /* 0x0000000000027919 */ /* 0x000e620000000000 */
[----:B------:R-:W-:-:S06]  /*4100*/  ULOP3.LUT UR5, URZ, UR5, URZ, 0x33, !UPT ;  /* 0x00000005ff057292 */ /* 0x000fcc000f8e33ff */
[----:B------:R-:W-:-:S04]  /*4110*/  IMAD.U32 R0, RZ, RZ, UR5 ;  /* 0x00000005ff007e24 */ /* 0x000fc8000f8e00ff */
[----:B------:R2:W4:Y:S02]  /*4120*/  REDUX UR7, R0 ;  /* 0x00000000000773c4 */ /* 0x0005240000000000 */
[----:B------:R1:W-:Y:S01]  /*4130*/  UTCATOMSWS.AND URZ, UR5 ;  /* 0x0000000500ff79e3 */ /* 0x0003e20008000000 */
[----:B--2---:R-:W-:Y:S01]  /*4140*/  LOP3.LUT R0, RZ, UR4, RZ, 0x33, !PT ;  /* 0x00000004ff007c12 */ /* 0x004fe2000f8e33ff */
[----:B------:R-:W-:Y:S02]  /*4150*/  VOTEU.ANY UR4, UPT, PT ;  /* 0x0000000000047886 */ /* 0x000fe400038e0100 */
[----:B------:R-:W-:Y:S02]  /*4160*/  UFLO.U32 UR4, UR4 ;  /* 0x00000004000472bd */ /* 0x000fe400080e0000 */
[----:B------:R-:W2:Y:S04]  /*4170*/  REDUX UR6, R0 ;  /* 0x00000000000673c4 */ /* 0x000ea80000000000 */
[----:B-1----:R-:W-:-:S02]  /*4180*/  ISETP.EQ.U32.AND P0, PT, R2, UR4, PT ;  /* 0x0000000402007c0c */ /* 0x002fc4000bf02070 */
[----:B----4-:R-:W-:-:S11]  /*4190*/  MOV R2, UR7 ;  /* 0x0000000700027c02 */ /* 0x010fd60008000f00 */
[----:B------:R1:W-:Y:S01]  /*41a0*/  @P0 ATOMS.AND RZ, [UR8+0x14], R2 ;  /* 0x00001402ffff098c */ /* 0x0003e2000a800008 */
[----:B--2---:R-:W-:-:S05]  /*41b0*/  IMAD.U32 R0, RZ, RZ, UR6 ;  /* 0x00000006ff007e24 */ /* 0x004fca000f8e00ff */
[----:B------:R1:W-:Y:S01]  /*41c0*/  @P0 ATOMS.AND RZ, [UR8+0x18], R0 ;  /* 0x00001800ffff098c */ /* 0x0003e2000a800008 */
[----:B------:R-:W-:Y:S05]  /*41d0*/  BRA `(.L_x_83) ;  /* 0x0000000000147947 */ /* 0x000fea0003800000 */
.L_x_82:
[----:B------:R-:W-:Y:S02]  /*41e0*/  MOV R2, 0x4200 ;  /* 0x0000420000027802 */ /* 0x000fe40000000f00 */
[----:B---3-5:R-:W-:Y:S05]  /*41f0*/  CALL.REL.NOINC `($__internal_0_$__cuda_sm10x_tcgen05_guardrail_trap_col_being_dealloced_not_returned_by_alloc) ;  /* 0x0000005400b87944 */ /* 0x028fea0003c00000 */
[----:B------:R-:W-:Y:S05]  /*4200*/  BRA `(.L_x_83) ;  /* 0x0000000000087947 */ /* 0x000fea0003800000 */
.L_x_81:
[----:B------:R-:W-:Y:S02]  /*4210*/  MOV R2, 0x4230 ;  /* 0x0000423000027802 */ /* 0x000fe40000000f00 */
[----:B---3-5:R-:W-:Y:S05]  /*4220*/  CALL.REL.NOINC `($__internal_2_$__cuda_sm10x_tcgen05_guardrail_trap_unallocated_columns_being_dealloced) ;  /* 0x0000005400c47944 */ /* 0x028fea0003c00000 */
.L_x_83:
[----:B------:R-:W-:Y:S01]  /*4230*/  NOP ;  /* 0x0000000000007918 */ /* 0x000fe20000000000 */
[----:B------:R-:W-:Y:S05]  /*4240*/  EXIT ;  /* 0x000000000000794d */ /* 0x000fea0003800000 */
.L_x_54:
[----:B------:R-:W-:-:S09]  /*4250*/  UISETP.NE.OR UP0, UPT, UR25, 0x3, !UP3 ;  /* 0x000000031900788c */ /* 0x000fd2000df05670 */
[----:B------:R-:W-:Y:S05]  /*4260*/  BRA.U UP0, `(.L_x_84) ;  /* 0x0000001100b87547 */ /* 0x000fea000b800000 */
[----:B------:R-:W1:Y:S01]  /*4270*/  LDCU UR31, c[0x0][0x370] ;  /* 0x00006e00ff1f77ac */ /* 0x000e620008000800 */
[----:B------:R-:W2:Y:S01]  /*4280*/  LDC.64 R16, c[0x0][0x348] ;  /* 0x0000d200ff107b82 */ /* 0x000ea20000000a00 */
[----:B------:R-:W-:Y:S02]  /*4290*/  HFMA2 R13, -RZ, RZ, 0, 0 ;  /* 0x00000000ff0d7431 */ /* 0x000fe400000001ff */
[----:B------:R-:W-:Y:S01]  /*42a0*/  IMAD.MOV.U32 R15, RZ, RZ, 0x1 ;  /* 0x00000001ff0f7424 */ /* 0x000fe200078e00ff */
[----:B------:R-:W1:Y:S01]  /*42b0*/  LDCU.128 UR48, c[0x0][0xb10] ;  /* 0x00016200ff3077ac */ /* 0x000e620008000c00 */
[----:B------:R-:W-:Y:S01]  /*42c0*/  IMAD.MOV.U32 R14, RZ, RZ, RZ ;  /* 0x000000ffff0e7224 */ /* 0x000fe200078e00ff */
[----:B------:R-:W-:Y:S01]  /*42d0*/  MOV R7, 0x1000 ;  /* 0x0000100000077802 */ /* 0x000fe20000000f00 */
[----:B------:R-:W3:Y:S01]  /*42e0*/  LDCU UR30, c[0x0][0x374] ;  /* 0x00006e80ff1e77ac */ /* 0x000ee20008000800 */
[----:B------:R-:W4:Y:S01]  /*42f0*/  LDC.64 R2, c[0x0][0x888] ;  /* 0x00022200ff027b82 */ /* 0x000f220000000a00 */
[----:B------:R-:W3:Y:S01]  /*4300*/  LDCU UR15, c[0x0][0xb0c] ;  /* 0x00016180ff0f77ac */ /* 0x000ee20008000800 */
[----:B------:R-:W2:Y:S06]  /*4310*/  LDCU UR52, c[0x0][0xb20] ;  /* 0x00016400ff3477ac */ /* 0x000eac0008000800 */
[----:B------:R-:W4:Y:S01]  /*4320*/  LDC.64 R4, c[0x0][0x890] ;  /* 0x00022400ff047b82 */ /* 0x000f220000000a00 */
[----:B------:R-:W2:Y:S01]  /*4330*/  LDCU UR4, c[0x0][0xb30] ;  /* 0x00016600ff0477ac */ /* 0x000ea20008000800 */
[----:B------:R-:W-:Y:S01]  /*4340*/  UMOV UR21, 0x400 ;  /* 0x0000040000157882 */ /* 0x000fe20000000000 */
[----:B-1----:R-:W-:-:S02]  /*4350*/  UIMAD.WIDE.U32 UR6, UR31, UR48, URZ ;  /* 0x000000301f0672a5 */ /* 0x002fc4000f8e00ff */
[----:B---3--:R-:W-:Y:S02]  /*4360*/  UIMAD.WIDE.U32 UR8, UR30, UR51, URZ ;  /* 0x000000331e0872a5 */ /* 0x008fe4000f8e00ff */
[----:B------:R-:W-:Y:S02]  /*4370*/  ULEA UR21, UR47, UR21, 0x18 ;  /* 0x000000152f157291 */ /* 0x000fe4000f8ec0ff */
[----:B------:R-:W-:Y:S02]  /*4380*/  UPLOP3.LUT UP2, UPT, UPT, UPT, UPT, 0x40, 0x4 ;  /* 0x000000000004789c */ /* 0x000fe40003f4e870 */
[----:B------:R-:W-:Y:S01]  /*4390*/  UIADD3 UR37, UPT, UPT, UR21, 0x48, URZ ;  /* 0x0000004815257890 */ /* 0x000fe2000fffe0ff */
[----:B------:R-:W-:Y:S01]  /*43a0*/  UMOV UR6, UR7 ;  /* 0x0000000700067c82 */ /* 0x000fe20008000000 */
[----:B------:R-:W-:Y:S01]  /*43b0*/  UMOV UR38, UR9 ;  /* 0x0000000900267c82 */ /* 0x000fe20008000000 */
[----:B------:R-:W-:Y:S02]  /*43c0*/  UISETP.GE.AND UP0, UPT, UR45, 0x1, UPT ;  /* 0x000000012d00788c */ /* 0x000fe4000bf06270 */
[----:B------:R-:W-:Y:S01]  /*43d0*/  UISETP.NE.AND UP4, UPT, UR45, 0x1, UPT ;  /* 0x000000012d00788c */ /* 0x000fe2000bf85270 */
[----:B------:R-:W1:Y:S01]  /*43e0*/  LDCU.64 UR22, c[0x0][0xb28] ;  /* 0x00016500ff1677ac */ /* 0x000e620008000a00 */
[----:B------:R-:W-:-:S02]  /*43f0*/  UISETP.NE.AND UP6, UPT, UR15, 0x1, UPT ;  /* 0x000000010f00788c */ /* 0x000fc4000bfc5270 */
[----:B------:R-:W-:Y:S02]  /*4400*/  UISETP.NE.AND UP5, UPT, UR50, 0x1, UPT ;  /* 0x000000013200788c */ /* 0x000fe4000bfa5270 */
[----:B------:R-:W-:Y:S02]  /*4410*/  UIADD3 UR41, UPT, UPT, UR21, 0x30, URZ ;  /* 0x0000003015297890 */ /* 0x000fe4000fffe0ff */
[----:B------:R-:W-:Y:S02]  /*4420*/  UIADD3 UR33, UPT, UPT, UR21, 0x38, URZ ;  /* 0x0000003815217890 */ /* 0x000fe4000fffe0ff */
[----:B------:R-:W-:Y:S02]  /*4430*/  UIADD3 UR25, UPT, UPT, UR21, 0x40, URZ ;  /* 0x0000004015197890 */ /* 0x000fe4000fffe0ff */
[----:B------:R-:W-:Y:S02]  /*4440*/  UPRMT UR37, UR47, 0x654, UR37 ;  /* 0x000006542f257896 */ /* 0x000fe40008000025 */
[----:B------:R-:W-:-:S02]  /*4450*/  USHF.R.U32.HI UR39, URZ, UR49, UR6 ;  /* 0x00000031ff277299 */ /* 0x000fc40008011606 */
[----:B--2---:R-:W-:Y:S02]  /*4460*/  USHF.R.U32.HI UR38, URZ, UR52, UR38 ;  /* 0x00000034ff267299 */ /* 0x004fe40008011626 */
[----:B------:R-:W-:-:S11]  /*4470*/  UISETP.NE.AND UP3, UPT, UR4, 0x1, UPT ;  /* 0x000000010400788c */ /* 0x000fd6000bf65270 */
.L_x_95:
[C---:B------:R-:W-:Y:S02]  /*4480*/  LEA R12, R14.reuse, UR21, 0x3 ;  /* 0x000000150e0c7c11 */ /* 0x040fe4000f8e18ff */
[----:B------:R-:W-:Y:S02]  /*4490*/  SHF.L.U32 R0, R13, 0x1f, RZ ;  /* 0x0000001f0d007819 */ /* 0x000fe400000006ff */
[----:B------:R-:W-:Y:S02]  /*44a0*/  LEA R8, R14, UR21, 0x4 ;  /* 0x000000150e087c11 */ /* 0x000fe4000f8e20ff */
[----:B--2---:R-:W2:Y:S02]  /*44b0*/  SYNCS.PHASECHK.TRANS64.TRYWAIT P0, [R12+URZ+0x80], R0 ;  /* 0x000080000c0075a7 */ /* 0x004ea400080011ff */
[----:B--2---:R-:W-:Y:S05]  /*44c0*/  @!P0 BRA `(.L_x_85) ;  /* 0x0000004c00b48947 */ /* 0x004fea0003800000 */
.L_x_176:
[----:B------:R-:W3:Y:S01]  /*44d0*/  LDS.128 R8, [R8+0x110] ;  /* 0x0001100008087984 */ /* 0x000ee20000000c00 */
[----:B------:R-:W-:Y:S01]  /*44e0*/  UISETP.GE.AND UP0, UPT, UR45, 0x1, UPT ;  /* 0x000000012d00788c */ /* 0x000fe2000bf06270 */
[----:B------:R-:W-:Y:S01]  /*44f0*/  @!PT LDS RZ, [RZ] ;  /* 0x00000000fffff984 */ /* 0x000fe20000000800 */
[----:B------:R-:W-:Y:S01]  /*4500*/  @!PT LDS RZ, [RZ] ;  /* 0x00000000fffff984 */ /* 0x000fe20000000800 */
[----:B------:R-:W-:Y:S01]  /*4510*/  @!PT LDS RZ, [RZ] ;  /* 0x00000000fffff984 */ /* 0x000fe20000000800 */
[----:B------:R-:W-:Y:S01]  /*4520*/  @!PT LDS RZ, [RZ] ;  /* 0x00000000fffff984 */ /* 0x000fe20000000800 */
[----:B------:R1:W-:Y:S06]  /*4530*/  MEMBAR.ALL.CTA ;  /* 0x0000000000007992 */ /* 0x0003ec0000008000 */
[----:B-1----:R-:W1:Y:S01]  /*4540*/  FENCE.VIEW.ASYNC.S ;  /* 0x00000000000073c6 */ /* 0x002e620000000000 */
[----:B---3--:R-:W-:Y:S11]  /*4550*/  LOP3.LUT P0, RZ, R10, 0x1, RZ, 0xc0, !PT ;  /* 0x000000010aff7812 */ /* 0x008ff6000780c0ff */
[----:B------:R-:W-:Y:S02]  /*4560*/  @!UPT UIADD3 URZ, UPT, UPT, URZ, URZ, URZ ;  /* 0x000000fffffff290 */ /* 0x000fe4000fffe0ff */
[----:B-1----:R-:W-:Y:S01]  /*4570*/  VOTEU.ANY UP1, P0 ;  /* 0x0000000000ff7886 */ /* 0x002fe20000020100 */
[----:B------:R-:W-:Y:S11]  /*4580*/  PLOP3.LUT P0, PT, PT, PT, UP1, 0x80, 0x8 ;  /* 0x000000000008781c */ /* 0x000ff60003f0f018 */
[----:B------:R-:W-:Y:S02]  /*4590*/  @!UPT UIADD3 URZ, UPT, UPT, URZ, URZ, URZ ;  /* 0x000000fffffff290 */ /* 0x000fe4000fffe0ff */
[----:B--2---:R-:W-:Y:S02]  /*45a0*/  @P0 SHF.R.U32.HI R0, RZ, 0x10, R9 ;  /* 0x00000010ff000819 */ /* 0x004fe40000011609 */
[----:B------:R-:W-:Y:S02]  /*45b0*/  @P0 MOV R6, R8 ;  /* 0x0000000800060202 */ /* 0x000fe40000000f00 */
[----:B------:R-:W-:Y:S01]  /*45c0*/  @P0 R2UR UR4, R0 ;  /* 0x00000000000402ca */ /* 0x000fe200000e0000 */
[----:B------:R-:W-:Y:S01]  /*45d0*/  VIADD R0, R12, 0x90 ;  /* 0x000000900c007836 */ /* 0x000fe20000000000 */
[----:B------:R-:W-:Y:S02]  /*45e0*/  @P0 LOP3.LUT R8, R9, 0xffff, RZ, 0xc0, !PT ;  /* 0x0000ffff09080812 */ /* 0x000fe400078ec0ff */
[----:B------:R-:W-:Y:S02]  /*45f0*/  @P0 R2UR UR6, R6 ;  /* 0x00000000060602ca */ /* 0x000fe400000e0000 */
[----:B------:R-:W-:Y:S02]  /*4600*/  PRMT R0, RZ, 0x654, R0 ;  /* 0x00000654ff007816 */ /* 0x000fe40000000000 */
[----:B------:R-:W-:Y:S02]  /*4610*/  @P0 R2UR UR5, R8 ;  /* 0x00000000080502ca */ /* 0x000fe400000e0000 */
[----:B------:R1:W-:Y:S03]  /*4620*/  SYNCS.ARRIVE.TRANS64.RED.A1T0 RZ, [R0+URZ], RZ ;  /* 0x000000ff00ff79a7 */ /* 0x0003e600081004ff */
[----:B------:R-:W-:Y:S04]  /*4630*/  @UP1 UMOV UR29, UR4 ;  /* 0x00000004001d1c82 */ /* 0x000fe80008000000 */
[----:B------:R-:W-:Y:S04]  /*4640*/  @UP1 UMOV UR14, UR6 ;  /* 0x00000006000e1c82 */ /* 0x000fe80008000000 */
[----:B------:R-:W-:Y:S01]  /*4650*/  @UP1 UMOV UR13, UR5 ;  /* 0x00000005000d1c82 */ /* 0x000fe20008000000 */
[----:B------:R-:W-:Y:S05]  /*4660*/  BRA.U !UP0, `(.L_x_86) ;  /* 0x0000000108a47547 */ /* 0x000fea000b800000 */
[----:B------:R-:W-:Y:S02]  /*4670*/  UIMAD.WIDE.U32 UR16, UR13, UR51, URZ ;  /* 0x000000330d1072a5 */ /* 0x000fe4000f8e00ff */
[----:B------:R-:W-:Y:S02]  /*4680*/  UIMAD.WIDE.U32 UR18, UR14, UR48, URZ ;  /* 0x000000300e1272a5 */ /* 0x000fe4000f8e00ff */
[----:B------:R-:W-:Y:S02]  /*4690*/  USEL UR4, UR30, UR38, !UP5 ;  /* 0x000000261e047287 */ /* 0x000fe4000e800000 */
[----:B------:R-:W-:Y:S02]  /*46a0*/  USEL UR7, UR31, UR39, !UP6 ;  /* 0x000000271f077287 */ /* 0x000fe4000f000000 */
[----:B------:R-:W-:Y:S02]  /*46b0*/  UIMAD.WIDE.U32 UR8, UR4, UR22, URZ ;  /* 0x00000016040872a5 */ /* 0x000fe4000f8e00ff */
[----:B------:R-:W-:Y:S01]  /*46c0*/  UIMAD.WIDE.U32 UR10, UR7, UR22, URZ ;  /* 0x00000016070a72a5 */ /* 0x000fe2000f8e00ff */
[----:B------:R-:W-:Y:S02]  /*46d0*/  UMOV UR5, UR17 ;  /* 0x0000001100057c82 */ /* 0x000fe40008000000 */
[----:B------:R-:W-:Y:S03]  /*46e0*/  USHF.R.U32.HI UR6, URZ, UR52, UR5 ;  /* 0x00000034ff067299 */ /* 0x000fe60008011605 */
[----:B------:R-:W-:Y:S01]  /*46f0*/  UMOV UR5, UR19 ;  /* 0x0000001300057c82 */ /* 0x000fe20008000000 */
[----:B------:R-:W-:Y:S02]  /*4700*/  USEL UR6, UR13, UR6, !UP5 ;  /* 0x000000060d067287 */ /* 0x000fe4000e800000 */
[----:B------:R-:W-:Y:S03]  /*4710*/  USHF.R.U32.HI UR12, URZ, UR49, UR5 ;  /* 0x00000031ff0c7299 */ /* 0x000fe60008011605 */
[----:B------:R-:W-:Y:S02]  /*4720*/  UMOV UR5, UR9 ;  /* 0x0000000900057c82 */ /* 0x000fe40008000000 */
[----:B------:R-:W-:Y:S03]  /*4730*/  @UP4 USHF.R.U32.HI UR4, URZ, UR23, UR5 ;  /* 0x00000017ff044299 */ /* 0x000fe60008011605 */
[----:B------:R-:W-:Y:S01]  /*4740*/  UMOV UR5, UR11 ;  /* 0x0000000b00057c82 */ /* 0x000fe20008000000 */
[----:B------:R-:W-:Y:S02]  /*4750*/  UIMAD UR4, UR45, UR4, URZ ;  /* 0x000000042d0472a4 */ /* 0x000fe4000f8e02ff */
[----:B------:R-:W-:Y:S02]  /*4760*/  @UP4 USHF.R.U32.HI UR7, URZ, UR23, UR5 ;  /* 0x00000017ff074299 */ /* 0x000fe40008011605 */
[----:B------:R-:W-:Y:S02]  /*4770*/  UIMAD.WIDE.U32 UR10, UR6, UR22, URZ ;  /* 0x00000016060a72a5 */ /* 0x000fe4000f8e00ff */
[----:B------:R-:W-:Y:S02]  /*4780*/  USEL UR5, UR14, UR12, !UP6 ;  /* 0x0000000c0e057287 */ /* 0x000fe4000f000000 */
[----:B------:R-:W-:Y:S02]  /*4790*/  UIMAD UR8, UR45, UR7, URZ ;  /* 0x000000072d0872a4 */ /* 0x000fe4000f8e02ff */
[----:B------:R-:W-:Y:S03]  /*47a0*/  UISETP.GE.AND UP0, UPT, UR6, UR4, UPT ;  /* 0x000000040600728c */ /* 0x000fe6000bf06270 */
[----:B------:R-:W-:Y:S01]  /*47b0*/  UMOV UR4, UR11 ;  /* 0x0000000b00047c82 */ /* 0x000fe20008000000 */
[----:B------:R-:W-:Y:S02]  /*47c0*/  UISETP.GE.OR UP0, UPT, UR5, UR8, UP0 ;  /* 0x000000080500728c */ /* 0x000fe40008706670 */
[----:B------:R-:W-:Y:S02]  /*47d0*/  USHF.R.U32.HI UR4, URZ, UR23, UR4 ;  /* 0x00000017ff047299 */ /* 0x000fe40008011604 */
[----:B------:R-:W-:Y:S02]  /*47e0*/  UIMAD.WIDE.U32 UR8, UR5, UR22, URZ ;  /* 0x00000016050872a5 */ /* 0x000fe4000f8e00ff */
[----:B------:R-:W-:Y:S04]  /*47f0*/  USEL UR10, UR6, UR4, !UP4 ;  /* 0x00000004060a7287 */ /* 0x000fe8000e000000 */
[----:B------:R-:W-:Y:S01]  /*4800*/  UIADD3 UR11, UPT, UPT, -UR10, URZ, URZ ;  /* 0x000000ff0a0b7290 */ /* 0x000fe2000fffe1ff */
[----:B------:R-:W-:Y:S02]  /*4810*/  @!UP0 UMOV UR4, UR9 ;  /* 0x0000000900048c82 */ /* 0x000fe40008000000 */
[----:B------:R-:W-:Y:S02]  /*4820*/  @!UP0 USHF.R.U32.HI UR4, URZ, UR23, UR4 ;  /* 0x00000017ff048299 */ /* 0x000fe40008011604 */
[----:B------:R-:W-:Y:S02]  /*4830*/  UIMAD UR8, UR45, UR11, UR6 ;  /* 0x0000000b2d0872a4 */ /* 0x000fe4000f8e0206 */
[----:B------:R-:W-:Y:S04]  /*4840*/  @!UP0 USEL UR4, UR5, UR4, !UP4 ;  /* 0x0000000405048287 */ /* 0x000fe8000e000000 */
[----:B------:R-:W-:Y:S02]  /*4850*/  @!UP0 UIMAD UR7, UR7, UR8, UR4 ;  /* 0x00000008070782a4 */ /* 0x000fe4000f8e0204 */
[----:B------:R-:W-:Y:S02]  /*4860*/  @!UP0 UIADD3 UR9, UPT, UPT, UR10, -UR4, URZ ;  /* 0x800000040a098290 */ /* 0x000fe4000fffe0ff */
[----:B------:R-:W-:Y:S02]  /*4870*/  UIADD3 UR8, UPT, UPT, -UR6, URZ, URZ ;  /* 0x000000ff06087290 */ /* 0x000fe4000fffe1ff */
[----:B------:R-:W-:Y:S02]  /*4880*/  UIADD3 UR4, UPT, UPT, -UR5, URZ, URZ ;  /* 0x000000ff05047290 */ /* 0x000fe4000fffe1ff */
[----:B------:R-:W-:Y:S03]  /*4890*/  @!UP0 UIMAD UR6, UR9, UR45, UR5 ;  /* 0x0000002d090682a4 */ /* 0x000fe6000f8e0205 */
[----:B------:R-:W-:Y:S01]  /*48a0*/  @!UP0 UMOV UR5, UR7 ;  /* 0x0000000700058c82 */ /* 0x000fe20008000000 */
[----:B------:R-:W-:Y:S02]  /*48b0*/  UIMAD UR7, UR15, UR4, UR14 ;  /* 0x000000040f0772a4 */ /* 0x000fe4000f8e020e */
[----:B------:R-:W-:Y:S02]  /*48c0*/  UIMAD UR4, UR50, UR8, UR13 ;  /* 0x00000008320472a4 */ /* 0x000fe4000f8e020d */
[----:B------:R-:W-:Y:S02]  /*48d0*/  UIMAD UR14, UR5, UR15, UR7 ;  /* 0x0000000f050e72a4 */ /* 0x000fe4000f8e0207 */
[----:B------:R-:W-:Y:S11]  /*48e0*/  UIMAD UR13, UR6, UR50, UR4 ;  /* 0x00000032060d72a4 */ /* 0x000ff6000f8e0204 */
[----:B------:R-:W-:Y:S01]  /*48f0*/  @!UPT UIADD3 URZ, UPT, UPT, URZ, URZ, URZ ;  /* 0x000000fffffff290 */ /* 0x000fe2000fffe0ff */
.L_x_86:
[----:B------:R-:W2:Y:S01]  /*4900*/  @!UP3 LDCU.128 UR8, c[0x0][0xb10] ;  /* 0x00016200ff08b7ac */ /* 0x000ea20008000c00 */
[C---:B----4-:R-:W-:Y:S02]  /*4910*/  ISETP.NE.U32.AND P1, PT, R4.reuse, RZ, PT ;  /* 0x000000ff0400720c */ /* 0x050fe40003f25070 */
[----:B------:R-:W-:Y:S02]  /*4920*/  ISETP.NE.U32.AND P0, PT, R4, RZ, PT ;  /* 0x000000ff0400720c */ /* 0x000fe40003f05070 */
[C---:B------:R-:W-:Y:S02]  /*4930*/  ISETP.NE.AND.EX P1, PT, R5.reuse, RZ, PT, P1 ;  /* 0x000000ff0500720c */ /* 0x040fe40003f25310 */
[----:B------:R-:W-:Y:S01]  /*4940*/  ISETP.NE.AND.EX P0, PT, R5, RZ, PT, P0 ;  /* 0x000000ff0500720c */ /* 0x000fe20003f05300 */
[----:B------:R-:W3:Y:S01]  /*4950*/  @!UP3 LDCU UR5, c[0x0][0xb0c] ;  /* 0x00016180ff05b7ac */ /* 0x000ee20008000800 */
[----:B------:R-:W-:Y:S01]  /*4960*/  SHF.L.U32 R9, R15, 0x1f, RZ ;  /* 0x0000001f0f097819 */ /* 0x000fe200000006ff */
[----:B------:R-:W-:Y:S02]  /*4970*/  USHF.L.U32 UR42, UR24, 0x7, URZ ;  /* 0x00000007182a7899 */ /* 0x000fe400080006ff */
[----:B------:R-:W-:Y:S02]  /*4980*/  USHF.L.U32 UR43, UR20, 0x6, URZ ;  /* 0x00000006142b7899 */ /* 0x000fe400080006ff */
[----:B--2---:R-:W-:Y:S07]  /*4990*/  UIMAD.WIDE.U32 UR6, UR14, UR8, URZ ;  /* 0x000000080e0672a5 */ /* 0x004fee000f8e00ff */
[----:B------:R-:W-:Y:S01]  /*49a0*/  @!UP3 UMOV UR4, UR7 ;  /* 0x000000070004bc82 */ /* 0x000fe20008000000 */
[----:B---3--:R-:W-:Y:S02]  /*49b0*/  @!UP3 UISETP.NE.AND UP0, UPT, UR5, 0x1, UPT ;  /* 0x000000010500b88c */ /* 0x008fe4000bf05270 */
[----:B------:R-:W-:Y:S02]  /*49c0*/  @!UP3 USHF.R.U32.HI UR4, URZ, UR9, UR4 ;  /* 0x00000009ff04b299 */ /* 0x000fe40008011604 */
[----:B------:R-:W-:Y:S02]  /*49d0*/  UIMAD.WIDE.U32 UR6, UR13, UR11, URZ ;  /* 0x0000000b0d0672a5 */ /* 0x000fe4000f8e00ff */
[----:B------:R-:W-:Y:S02]  /*49e0*/  @!UP3 USEL UR8, UR14, UR4, !UP0 ;  /* 0x000000040e08b287 */ /* 0x000fe4000c000000 */
[----:B------:R-:W-:Y:S03]  /*49f0*/  @!UP3 UISETP.NE.AND UP0, UPT, UR10, 0x1, UPT ;  /* 0x000000010a00b88c */ /* 0x000fe6000bf05270 */
[----:B------:R-:W-:Y:S02]  /*4a00*/  @!UP3 UMOV UR6, UR7 ;  /* 0x000000070006bc82 */ /* 0x000fe40008000000 */
[----:B------:R-:W2:Y:S02]  /*4a10*/  @!UP3 LDCU UR4, c[0x0][0xb20] ;  /* 0x00016400ff04b7ac */ /* 0x000ea40008000800 */
[----:B--2---:R-:W-:Y:S04]  /*4a20*/  @!UP3 USHF.R.U32.HI UR6, URZ, UR4, UR6 ;  /* 0x00000004ff06b299 */ /* 0x004fe80008011606 */
[----:B------:R-:W-:Y:S04]  /*4a30*/  @!UP3 USEL UR6, UR13, UR6, !UP0 ;  /* 0x000000060d06b287 */ /* 0x000fe8000c000000 */
[----:B------:R-:W-:Y:S02]  /*4a40*/  @!UP3 UIADD3 UR4, UPT, UPT, -UR8, UR6, URZ ;  /* 0x000000060804b290 */ /* 0x000fe4000fffe1ff */
[----:B------:R-:W-:Y:S02]  /*4a50*/  @!UP3 UIADD3 UR6, UPT, UPT, UR8, -UR6, URZ ;  /* 0x800000060806b290 */ /* 0x000fe4000fffe0ff */
[----:B------:R-:W-:Y:S02]  /*4a60*/  @!UP3 UIMAD UR14, UR4, UR5, UR14 ;  /* 0x00000005040eb2a4 */ /* 0x000fe4000f8e020e */
[----:B------:R-:W-:Y:S01]  /*4a70*/  @!UP3 UIMAD UR13, UR6, UR10, UR13 ;  /* 0x0000000a060db2a4 */ /* 0x000fe2000f8e020d */
[----:B------:R-:W-:Y:S11]  /*4a80*/  BRA.U UP2, `(.L_x_87) ;  /* 0x0000000102107547 */ /* 0x000ff6000b800000 */
[----:B------:R-:W-:Y:S04]  /*4a90*/  MOV R6, UR46 ;  /* 0x0000002e00067c02 */ /* 0x000fe80008000f00 */
[----:B------:R-:W-:Y:S04]  /*4aa0*/  SHF.L.U32 R6, R6, 0x1f, RZ ;  /* 0x0000001f06067819 */ /* 0x000fe800000006ff */
[----:B------:R-:W2:Y:S02]  /*4ab0*/  SYNCS.PHASECHK.TRANS64.TRYWAIT P2, [UR21+0x78], R6 ;  /* 0x00007806ff0075a7 */ /* 0x000ea40008041115 */
[----:B--2---:R-:W-:Y:S05]  /*4ac0*/  @!P2 BRA `(.L_x_88) ;  /* 0x000000480048a947 */ /* 0x004fea0003800000 */
.L_x_87:
[----:B------:R-:W-:Y:S05]  /*4ad0*/  @!P1 BRA `(.L_x_89) ;  /* 0x0000000000309947 */ /* 0x000fea0003800000 */
[----:B------:R-:W-:Y:S01]  /*4ae0*/  ISETP.NE.U32.AND P1, PT, R2, RZ, PT ;  /* 0x000000ff0200720c */ /* 0x000fe20003f25070 */
[----:B------:R-:W2:Y:S01]  /*4af0*/  LDCU.64 UR4, c[0x0][0x358] ;  /* 0x00006b00ff0477ac */ /* 0x000ea20008000a00 */
[----:B------:R-:W-:Y:S02]  /*4b00*/  IMAD.MOV.U32 R46, RZ, RZ, 0x1 ;  /* 0x00000001ff2e7424 */ /* 0x000fe400078e00ff */
[----:B------:R-:W-:Y:S11]  /*4b10*/  ISETP.NE.AND.EX P1, PT, R3, RZ, PT, P1 ;  /* 0x000000ff0300720c */ /* 0x000ff60003f25310 */
[----:B------:R-:W-:Y:S02]  /*4b20*/  @!UPT UIADD3 URZ, UPT, UPT, URZ, URZ, URZ ;  /* 0x000000fffffff290 */ /* 0x000fe4000fffe0ff */
[----:B------:R-:W3:Y:S01]  /*4b30*/  @P1 LDC.64 R10, c[0x0][0x888] ;  /* 0x00022200ff0a1b82 */ /* 0x000ee20000000a00 */
[----:B-1----:R-:W-:Y:S04]  /*4b40*/  @P1 IMAD R0, R4, UR36, RZ ;  /* 0x0000002404001c24 */ /* 0x002fe8000f8e02ff */
[----:B---3--:R-:W-:Y:S04]  /*4b50*/  @P1 IMAD.WIDE R10, R0, 0x4, R10 ;  /* 0x00000004000a1825 */ /* 0x008fe800078e020a */
[----:B------:R-:W-:Y:S01]  /*4b60*/  HFMA2 R0, -RZ, RZ, 0, 5.9604644775390625e-08 ;  /* 0x00000001ff007431 */ /* 0x000fe200000001ff */
[----:B--2--5:R2:W5:Y:S04]  /*4b70*/  @P1 LDG.E R27, desc[UR4][R10.64] ;  /* 0x000000040a1b1981 */ /* 0x024568000c1e1900 */
[----:B------:R-:W-:Y:S01]  /*4b80*/  @!P1 PRMT R46, R0, 0x7610, R46 ;  /* 0x00007610002e9816 */ /* 0x000fe2000000002e */
[----:B--2---:R-:W3:Y:S06]  /*4b90*/  @!P1 LDC R27, c[0x0][0x880] ;  /* 0x00022000ff1b9b82 */ /* 0x004eec0000000800 */
.L_x_89:
[----:B---3-5:R-:W-:Y:S01]  /*4ba0*/  @!P0 FSETP.EQ.AND P1, PT, R27, RZ, PT ;  /* 0x000000ff1b00820b */ /* 0x028fe20003f22000 */
[----:B------:R-:W-:Y:S01]  /*4bb0*/  @!UPT UIADD3 URZ, UPT, UPT, URZ, URZ, URZ ;  /* 0x000000fffffff290 */ /* 0x000fe2000fffe0ff */
[----:B------:R-:W-:Y:S11]  /*4bc0*/  @!P0 BRA `(.L_x_90) ;  /* 0x0000000000188947 */ /* 0x000ff60003800000 */
[----:B------:R-:W-:Y:S02]  /*4bd0*/  LOP3.LUT P0, RZ, R46, 0xff, RZ, 0xc0, !PT ;  /* 0x000000ff2eff7812 */ /* 0x000fe4000780c0ff */
[----:B------:R-:W-:Y:S04]  /*4be0*/  ISETP.NE.U32.AND P1, PT, R2, RZ, PT ;  /* 0x000000ff0200720c */ /* 0x000fe80003f25070 */
[----:B------:R-:W-:Y:S04]  /*4bf0*/  ISETP.NE.AND.EX P1, PT, R3, RZ, PT, P1 ;  /* 0x000000ff0300720c */ /* 0x000fe80003f25310 */
[----:B------:R-:W-:Y:S03]  /*4c00*/  PLOP3.LUT P1, PT, P1, PT, PT, 0x8, 0x80 ;  /* 0x000000000080781c */ /* 0x000fe60000f2e170 */
[----:B------:R-:W-:Y:S11]  /*4c10*/  @P0 FSETP.EQ.AND P1, PT, R27, RZ, PT ;  /* 0x000000ff1b00020b */ /* 0x000ff60003f22000 */
[----:B------:R-:W-:Y:S02]  /*4c20*/  @!UPT UIADD3 URZ, UPT, UPT, URZ, URZ, URZ ;  /* 0x000000fffffff290 */ /* 0x000fe4000fffe0ff */
.L_x_90:
[----:B------:R-:W2:Y:S01]  /*4c30*/  SYNCS.PHASECHK.TRANS64.TRYWAIT P2, [UR21+0x50], R9 ;  /* 0x00005009ff0075a7 */ /* 0x000ea20008041115 */
[----:B------:R-:W-:Y:S04]  /*4c40*/  ELECT P0, URZ, PT ;  /* 0x0000000000ff782f */ /* 0x000fe80003800000 */
[----:B------:R-:W-:Y:S11]  /*4c50*/  PLOP3.LUT P1, PT, P1, P0, PT, 0xf2, 0x2f ;  /* 0x00000000002f781c */ /* 0x000ff60000f21e72 */
[----:B------:R-:W-:Y:S02]  /*4c60*/  @!UPT UIADD3 URZ, UPT, UPT, URZ, URZ, URZ ;  /* 0x000000fffffff290 */ /* 0x000fe4000fffe0ff */
[----:B------:R-:W-:Y:S05]  /*4c70*/  @!P1 IADD3 R8, P0, PT, R16, 0x580, RZ ;  /* 0x0000058010089810 */ /* 0x000fea0007f1e0ff */
[----:B-1----:R-:W-:Y:S01]  /*4c80*/  @!P1 IMAD.X R6, RZ, RZ, R17, P0 ;  /* 0x000000ffff069224 */ /* 0x002fe200000e0611 */
[----:B--2---:R-:W-:Y:S07]  /*4c90*/  @!P2 BRA `(.L_x_91) ;  /* 0x0000004400eca947 */ /* 0x004fee0003800000 */
.L_x_179:
[----:B------:R-:W-:Y:S01]  /*4ca0*/  @!P1 R2UR UR5, R8 ;  /* 0x00000000080592ca */ /* 0x000fe200000e0000 */
[----:B------:R-:W-:Y:S01]  /*4cb0*/  VOTEU.ALL UP0, P1 ;  /* 0x0000000000ff7886 */ /* 0x000fe20000800000 */
[----:B------:R-:W-:Y:S01]  /*4cc0*/  @!P1 R2UR UR4, R6 ;  /* 0x00000000060492ca */ /* 0x000fe200000e0000 */
[----:B------:R-:W-:Y:S01]  /*4cd0*/  UMOV UR16, 0x0 ;  /* 0x0000000000107882 */ /* 0x000fe20000000000 */
[----:B------:R-:W-:Y:S01]  /*4ce0*/  UMOV UR17, 0x10000000 ;  /* 0x1000000000117882 */ /* 0x000fe20000000000 */
[----:B------:R-:W-:Y:S01]  /*4cf0*/  UMOV UR44, UR36 ;  /* 0x00000024002c7c82 */ /* 0x000fe20008000000 */
[----:B------:R-:W-:Y:S01]  /*4d00*/  @!UP0 UIADD3 UR40, UPT, UPT, UR21, 0x200, URZ ;  /* 0x0000020015288890 */ /* 0x000fe2000fffe0ff */
[----:B-1----:R-:W-:Y:S01]  /*4d10*/  @!P1 IMAD.MOV.U32 R0, RZ, RZ, 0x1000 ;  /* 0x00001000ff009424 */ /* 0x002fe200078e00ff */
[----:B------:R-:W-:Y:S01]  /*4d20*/  @!UP0 UIADD3 UR10, UPT, UPT, UR42, 0x40, URZ ;  /* 0x000000402a0a8890 */ /* 0x000fe2000fffe0ff */
[----:B------:R-:W-:Y:S01]  /*4d30*/  @!P1 IADD3 R8, P0, PT, R16, 0x580, RZ ;  /* 0x0000058010089810 */ /* 0x000fe20007f1e0ff */
[----:B------:R-:W-:Y:S01]  /*4d40*/  @!UP0 UIADD3 UR8, UPT, UPT, UR21, 0xa00, URZ ;  /* 0x00000a0015088890 */ /* 0x000fe2000fffe0ff */
[----:B------:R-:W-:Y:S02]  /*4d50*/  VOTEU.ALL UP0, P1 ;  /* 0x0000000000ff7886 */ /* 0x000fe40000800000 */
[----:B------:R-:W-:Y:S01]  /*4d60*/  IMAD.U32 R10, RZ, RZ, UR5 ;  /* 0x00000005ff0a7e24 */ /* 0x000fe2000f8e00ff */
[----:B------:R-:W-:Y:S01]  /*4d70*/  UMOV UR9, UR41 ;  /* 0x0000002900097c82 */ /* 0x000fe20008000000 */
[----:B------:R-:W-:Y:S01]  /*4d80*/  IMAD.U32 R11, RZ, RZ, UR4 ;  /* 0x00000004ff0b7e24 */ /* 0x000fe2000f8e00ff */
[----:B------:R-:W-:Y:S01]  /*4d90*/  UMOV UR11, UR43 ;  /* 0x0000002b000b7c82 */ /* 0x000fe20008000000 */
[----:B------:R-:W-:Y:S01]  /*4da0*/  UMOV UR12, UR36 ;  /* 0x00000024000c7c82 */ /* 0x000fe20008000000 */
[----:B------:R-:W-:Y:S01]  /*4db0*/  @!P1 R2UR UR4, R10 ;  /* 0x000000000a0492ca */ /* 0x000fe200000e0000 */
[----:B------:R-:W-:Y:S01]  /*4dc0*/  UPRMT UR6, UR47, 0x654, UR41 ;  /* 0x000006542f067896 */ /* 0x000fe20008000029 */
[----:B------:R-:W-:Y:S01]  /*4dd0*/  @!P1 R2UR UR5, R11 ;  /* 0x000000000b0592ca */ /* 0x000fe200000e0000 */
[----:B------:R-:W-:Y:S11]  /*4de0*/  @!P1 IMAD.X R6, RZ, RZ, R17, P0 ;  /* 0x000000ffff069224 */ /* 0x000ff600000e0611 */
[----:B------:R-:W-:Y:S01]  /*4df0*/  @!UPT UIADD3 URZ, UPT, UPT, URZ, URZ, URZ ;  /* 0x000000fffffff290 */ /* 0x000fe2000fffe0ff */
[----:B------:R1:W-:Y:S01]  /*4e00*/  @!UP0 UTMALDG.3D [UR40], [UR4], desc[UR16] ;  /* 0x00001028040085b4 */ /* 0x0003e20008011000 */
[----:B------:R-:W-:Y:S05]  /*4e10*/  VOTEU.ALL UP0, P1 ;  /* 0x0000000000ff7886 */ /* 0x000fea0000800000 */
[----:B------:R1:W-:Y:S01]  /*4e20*/  @!UP0 UTMALDG.3D [UR8], [UR4], desc[UR16] ;  /* 0x00001008040085b4 */ /* 0x0003e20008011000 */
[----:B------:R1:W-:Y:S01]  /*4e30*/  @!P1 SYNCS.ARRIVE.TRANS64.RED.A0TR RZ, [UR21+0x30], R0 ;  /* 0x00003000ffff99a7 */ /* 0x0003e20008300415 */
[----:B------:R-:W-:Y:S01]  /*4e40*/  SYNCS.ARRIVE.TRANS64.RED.A1T0 RZ, [UR6], RZ ;  /* 0x000000ffffff79a7 */ /* 0x000fe20008100406 */
[----:B------:R-:W2:Y:S02]  /*4e50*/  SYNCS.PHASECHK.TRANS64.TRYWAIT P2, [UR21+0x58], R9 ;  /* 0x00005809ff0075a7 */ /* 0x000ea40008041115 */
[----:B-12---:R-:W-:Y:S05]  /*4e60*/  @!P2 BRA `(.L_x_92) ;  /* 0x000000440090a947 */ /* 0x006fea0003800000 */
.L_x_181:
        /* <DEDUP_REMOVED lines=10> */
[----:B------:R-:W-:Y:S02]  /*4f10*/  @!UP0 UIADD3 UR10, UPT, UPT, UR42, 0x50, URZ ;  /* 0x000000502a0a8890 */ /* 0x000fe4000fffe0ff */
[----:B------:R-:W-:Y:S01]  /*4f20*/  @!UP0 UIADD3 UR8, UPT, UPT, UR21, 0x1a00, URZ ;  /* 0x00001a0015088890 */ /* 0x000fe2000fffe0ff */
[----:B------:R-:W-:Y:S01]  /*4f30*/  IMAD.U32 R10, RZ, RZ, UR5 ;  /* 0x00000005ff0a7e24 */ /* 0x000fe2000f8e00ff */
[----:B------:R-:W-:Y:S01]  /*4f40*/  VOTEU.ALL UP0, P1 ;  /* 0x0000000000ff7886 */ /* 0x000fe20000800000 */
[----:B------:R-:W-:Y:S01]  /*4f50*/  IMAD.U32 R11, RZ, RZ, UR4 ;  /* 0x00000004ff0b7e24 */ /* 0x000fe2000f8e00ff */
[----:B------:R-:W-:Y:S01]  /*4f60*/  UMOV UR9, UR33 ;  /* 0x0000002100097c82 */ /* 0x000fe20008000000 */
[----:B------:R-:W-:Y:S01]  /*4f70*/  UMOV UR11, UR43 ;  /* 0x0000002b000b7c82 */ /* 0x000fe20008000000 */
[----:B------:R-:W-:Y:S01]  /*4f80*/  @!P1 R2UR UR4, R10 ;  /* 0x000000000a0492ca */ /* 0x000fe200000e0000 */
[----:B------:R-:W-:Y:S01]  /*4f90*/  UMOV UR12, UR36 ;  /* 0x00000024000c7c82 */ /* 0x000fe20008000000 */
[----:B------:R-:W-:Y:S01]  /*4fa0*/  @!P1 R2UR UR5, R11 ;  /* 0x000000000b0592ca */ /* 0x000fe200000e0000 */
[----:B------:R-:W-:Y:S01]  /*4fb0*/  UPRMT UR6, UR47, 0x654, UR33 ;  /* 0x000006542f067896 */ /* 0x000fe20008000021 */
[----:B------:R-:W-:Y:S11]  /*4fc0*/  @!P1 IMAD.X R6, RZ, RZ, R17, P0 ;  /* 0x000000ffff069224 */ /* 0x000ff600000e0611 */
[----:B------:R1:W-:Y:S01]  /*4fd0*/  @!UP0 UTMALDG.3D [UR32], [UR4], desc[UR16] ;  /* 0x00001020040085b4 */ /* 0x0003e20008011000 */
[----:B------:R-:W-:Y:S05]  /*4fe0*/  VOTEU.ALL UP0, P1 ;  /* 0x0000000000ff7886 */ /* 0x000fea0000800000 */
[----:B------:R1:W-:Y:S01]  /*4ff0*/  @!UP0 UTMALDG.3D [UR8], [UR4], desc[UR16] ;  /* 0x00001008040085b4 */ /* 0x0003e20008011000 */
[----:B------:R1:W-:Y:S01]  /*5000*/  @!P1 SYNCS.ARRIVE.TRANS64.RED.A0TR RZ, [UR21+0x38], R0 ;  /* 0x00003800ffff99a7 */ /* 0x0003e20008300415 */
[----:B------:R-:W-:Y:S01]  /*5010*/  SYNCS.ARRIVE.TRANS64.RED.A1T0 RZ, [UR6], RZ ;  /* 0x000000ffffff79a7 */ /* 0x000fe20008100406 */
[----:B------:R-:W2:Y:S02]  /*5020*/  SYNCS.PHASECHK.TRANS64.TRYWAIT P2, [UR21+0x60], R9 ;  /* 0x00006009ff0075a7 */ /* 0x000ea40008041115 */
[----:B-12---:R-:W-:Y:S05]  /*5030*/  @!P2 BRA `(.L_x_93) ;  /* 0x000000440034a947 */ /* 0x006fea0003800000 */
.L_x_183:
        /* <DEDUP_REMOVED lines=9> */
[----:B------:R-:W-:Y:S01]  /*50d0*/  VIADD R14, R14, 0x1 ;  /* 0x000000010e0e7836 */ /* 0x000fe20000000000 */
        /* <DEDUP_REMOVED lines=10> */
[----:B------:R-:W-:Y:S01]  /*5180*/  UMOV UR12, UR36 ;  /* 0x00000024000c7c82 */ /* 0x000fe20008000000 */
[----:B------:R-:W-:Y:S11]  /*5190*/  UPRMT UR6, UR47, 0x654, UR25 ;  /* 0x000006542f067896 */ /* 0x000ff60008000019 */
[----:B------:R1:W-:Y:S01]  /*51a0*/  @!UP0 UTMALDG.3D [UR24], [UR4], desc[UR16] ;  /* 0x00001018040085b4 */ /* 0x0003e20008011000 */
[----:B------:R-:W-:Y:S05]  /*51b0*/  VOTEU.ALL UP0, P1 ;  /* 0x0000000000ff7886 */ /* 0x000fea0000800000 */
[----:B------:R1:W-:Y:S01]  /*51c0*/  @!UP0 UTMALDG.3D [UR8], [UR4], desc[UR16] ;  /* 0x00001008040085b4 */ /* 0x0003e20008011000 */
[----:B------:R1:W-:Y:S01]  /*51d0*/  @!P1 SYNCS.ARRIVE.TRANS64.RED.A0TR RZ, [UR21+0x40], R0 ;  /* 0x00004000ffff99a7 */ /* 0x0003e20008300415 */
[----:B------:R-:W-:Y:S01]  /*51e0*/  SYNCS.ARRIVE.TRANS64.RED.A1T0 RZ, [UR6], RZ ;  /* 0x000000ffffff79a7 */ /* 0x000fe20008100406 */
[----:B------:R-:W2:Y:S02]  /*51f0*/  SYNCS.PHASECHK.TRANS64.TRYWAIT P0, [UR21+0x68], R9 ;  /* 0x00006809ff0075a7 */ /* 0x000ea40008001115 */
[----:B-12---:R-:W-:Y:S05]  /*5200*/  @!P0 BRA `(.L_x_94) ;  /* 0x0000004000d88947 */ /* 0x006fea0003800000 */
.L_x_185:
[----:B------:R-:W-:Y:S01]  /*5210*/  UIADD3 UR24, UPT, UPT, UR13, UR63, URZ ;  /* 0x0000003f0d187290 */ /* 0x000fe2000fffe0ff */
[----:B------:R-:W-:Y:S01]  /*5220*/  @!P1 IADD3 R6, P0, PT, R16, 0x580, RZ ;  /* 0x0000058010069810 */ /* 0x000fe20007f1e0ff */
[----:B------:R-:W-:Y:S01]  /*5230*/  UPLOP3.LUT UP2, UPT, UPT, UPT, UPT, 0x80, 0x8 ;  /* 0x000000000008789c */ /* 0x000fe20003f4f070 */
[----:B------:R-:W-:Y:S01]  /*5240*/  R2UR UR26, R50 ;  /* 0x00000000321a72ca */ /* 0x000fe200000e0000 */
[----:B------:R-:W-:Y:S01]  /*5250*/  VOTEU.ALL UP0, P1 ;  /* 0x0000000000ff7886 */ /* 0x000fe20000800000 */
[----:B------:R-:W-:Y:S01]  /*5260*/  @!P1 R2UR UR5, R6 ;  /* 0x00000000060592ca */ /* 0x000fe200000e0000 */
[----:B-1----:R-:W-:Y:S01]  /*5270*/  @!P1 IMAD.X R0, RZ, RZ, R17, P0 ;  /* 0x000000ffff009224 */ /* 0x002fe200000e0611 */
[----:B------:R-:W-:Y:S01]  /*5280*/  UMOV UR6, 0x0 ;  /* 0x0000000000067882 */ /* 0x000fe20000000000 */
[----:B------:R-:W-:Y:S01]  /*5290*/  UMOV UR7, 0x10000000 ;  /* 0x1000000000077882 */ /* 0x000fe20000000000 */
[----:B------:R-:W-:Y:S01]  /*52a0*/  @!UP0 UIADD3 UR18, UPT, UPT, UR42, 0x30, URZ ;  /* 0x000000302a128890 */ /* 0x000fe2000fffe0ff */
[----:B------:R-:W-:Y:S01]  /*52b0*/  ISETP.NE.AND P0, PT, R14, 0x2, PT ;  /* 0x000000020e00780c */ /* 0x000fe20003f05270 */
[----:B------:R-:W-:Y:S01]  /*52c0*/  @!UP0 UIADD3 UR16, UPT, UPT, UR21, 0x3200, URZ ;  /* 0x0000320015108890 */ /* 0x000fe2000fffe0ff */
[----:B------:R-:W-:Y:S01]  /*52d0*/  @!P1 R2UR UR4, R0 ;  /* 0x00000000000492ca */ /* 0x000fe200000e0000 */
[----:B------:R-:W-:Y:S01]  /*52e0*/  @!UP0 UIADD3 UR17, UPT, UPT, UR21, 0x48, URZ ;  /* 0x0000004815118890 */ /* 0x000fe2000fffe0ff */
[----:B------:R-:W-:Y:S01]  /*52f0*/  SEL R0, RZ, 0x1, P0 ;  /* 0x00000001ff007807 */ /* 0x000fe20000000000 */
[----:B------:R-:W-:Y:S01]  /*5300*/  @!UP0 UIADD3 UR10, UPT, UPT, UR42, 0x70, URZ ;  /* 0x000000702a0a8890 */ /* 0x000fe2000fffe0ff */
[----:B------:R-:W-:Y:S01]  /*5310*/  LOP3.LUT R15, R15, 0x1, RZ, 0x3c, !PT ;  /* 0x000000010f0f7812 */ /* 0x000fe200078e3cff */
[----:B------:R-:W-:Y:S01]  /*5320*/  @!UP0 UIADD3 UR8, UPT, UPT, UR21, 0x3a00, URZ ;  /* 0x00003a0015088890 */ /* 0x000fe2000fffe0ff */
[----:B------:R-:W-:Y:S01]  /*5330*/  IMAD.U32 R8, RZ, RZ, UR5 ;  /* 0x00000005ff087e24 */ /* 0x000fe2000f8e00ff */
[----:B------:R-:W-:Y:S01]  /*5340*/  VOTEU.ALL UP0, P1 ;  /* 0x0000000000ff7886 */ /* 0x000fe20000800000 */
[----:B------:R-:W-:Y:S01]  /*5350*/  UMOV UR19, UR43 ;  /* 0x0000002b00137c82 */ /* 0x000fe20008000000 */
[----:B------:R-:W-:Y:S01]  /*5360*/  UMOV UR20, UR36 ;  /* 0x0000002400147c82 */ /* 0x000fe20008000000 */
[----:B------:R-:W-:Y:S01]  /*5370*/  UMOV UR11, UR43 ;  /* 0x0000002b000b7c82 */ /* 0x000fe20008000000 */
[----:B------:R-:W-:Y:S01]  /*5380*/  UMOV UR12, UR36 ;  /* 0x00000024000c7c82 */ /* 0x000fe20008000000 */
[----:B------:R-:W-:Y:S01]  /*5390*/  UMOV UR9, UR17 ;  /* 0x0000001100097c82 */ /* 0x000fe20008000000 */
[----:B------:R-:W-:Y:S01]  /*53a0*/  IMAD.U32 R9, RZ, RZ, UR4 ;  /* 0x00000004ff097e24 */ /* 0x000fe2000f8e00ff */
[----:B------:R-:W-:Y:S01]  /*53b0*/  @!P1 R2UR UR4, R8 ;  /* 0x00000000080492ca */ /* 0x000fe200000e0000 */
[----:B------:R-:W-:Y:S01]  /*53c0*/  UMOV UR36, UR29 ;  /* 0x0000001d00247c82 */ /* 0x000fe20008000000 */
[----:B------:R-:W-:Y:S02]  /*53d0*/  LOP3.LUT R13, R13, R0, RZ, 0x3c, !PT ;  /* 0x000000000d0d7212 */ /* 0x000fe400078e3cff */
[----:B------:R-:W-:Y:S02]  /*53e0*/  @!P1 R2UR UR5, R9 ;  /* 0x00000000090592ca */ /* 0x000fe400000e0000 */
[----:B------:R-:W-:Y:S11]  /*53f0*/  SEL R14, R14, RZ, P0 ;  /* 0x000000ff0e0e7207 */ /* 0x000ff60000000000 */
[----:B------:R1:W-:Y:S01]  /*5400*/  @!UP0 UTMALDG.3D [UR16], [UR4], desc[UR6] ;  /* 0x00000610040085b4 */ /* 0x0003e20008011000 */
[----:B------:R-:W-:Y:S05]  /*5410*/  VOTEU.ALL UP0, P1 ;  /* 0x0000000000ff7886 */ /* 0x000fea0000800000 */
[----:B------:R2:W-:Y:S01]  /*5420*/  @!UP0 UTMALDG.3D [UR8], [UR4], desc[UR6] ;  /* 0x00000608040085b4 */ /* 0x0005e20008011000 */
[----:B------:R2:W-:Y:S01]  /*5430*/  @!P1 SYNCS.ARRIVE.TRANS64.RED.A0TR RZ, [UR21+0x48], R7 ;  /* 0x00004807ffff99a7 */ /* 0x0005e20008300415 */
[----:B------:R-:W-:Y:S01]  /*5440*/  SYNCS.ARRIVE.TRANS64.RED.A1T0 RZ, [UR37], RZ ;  /* 0x000000ffffff79a7 */ /* 0x000fe20008100425 */
[----:B-1----:R-:W-:Y:S01]  /*5450*/  UIADD3 UR20, UPT, UPT, UR14, UR26, URZ ;  /* 0x0000001a0e147290 */ /* 0x002fe2000fffe0ff */
[----:B------:R-:W-:Y:S11]  /*5460*/  BRA.U UP1, `(.L_x_95) ;  /* 0xfffffff101047547 */ /* 0x000ff6000b83ffff */
[----:B------:R-:W-:-:S04]  /*5470*/  SHF.L.U32 R2, R15, 0x1f, RZ ;  /* 0x0000001f0f027819 */ /* 0x000fc800000006ff */
[----:B------:R-:W1:Y:S02]  /*5480*/  SYNCS.PHASECHK.TRANS64.TRYWAIT P0, [UR21+0x50], R2 ;  /* 0x00005002ff0075a7 */ /* 0x000e640008001115 */
[----:B-1----:R-:W-:Y:S05]  /*5490*/  @!P0 BRA `(.L_x_96) ;  /* 0x00000040004c8947 */ /* 0x002fea0003800000 */
.L_x_187:
[----:B------:R-:W3:Y:S02]  /*54a0*/  SYNCS.PHASECHK.TRANS64.TRYWAIT P0, [UR21+0x58], R2 ;  /* 0x00005802ff0075a7 */ /* 0x000ee40008001115 */
[----:B---3--:R-:W-:Y:S05]  /*54b0*/  @!P0 BRA `(.L_x_97) ;  /* 0x00000040005c8947 */ /* 0x008fea0003800000 */
.L_x_189:
[----:B------:R-:W3:Y:S02]  /*54c0*/  SYNCS.PHASECHK.TRANS64.TRYWAIT P0, [UR21+0x60], R2 ;  /* 0x00006002ff0075a7 */ /* 0x000ee40008001115 */
[----:B---3--:R-:W-:Y:S05]  /*54d0*/  @!P0 BRA `(.L_x_98) ;  /* 0x00000040006c8947 */ /* 0x008fea0003800000 */
.L_x_191:
[----:B-1----:R-:W-:-:S07]  /*54e0*/  MOV R0, UR21 ;  /* 0x0000001500007c02 */ /* 0x002fce0008000f00 */
.L_x_99:
[----:B-1----:R-:W-:-:S04]  /*54f0*/  SHF.L.U32 R2, R15, 0x1f, RZ ;  /* 0x0000001f0f027819 */ /* 0x002fc800000006ff */
[----:B------:R1:W3:Y:S03]  /*5500*/  SYNCS.PHASECHK.TRANS64.TRYWAIT P0, [R0+URZ+0x68], R2 ;  /* 0x00006802000075a7 */ /* 0x0002e600080011ff */
[----:B---3--:R-:W-:Y:S05]  /*5510*/  @!P0 NANOSLEEP.SYNCS 0x989680 ;  /* 0x009896800000895d */ /* 0x008fea0003900000 */
[----:B------:R-:W3:Y:S02]  /*5520*/  @!P0 SYNCS.PHASECHK.TRANS64 P0, [R0+URZ+0x68], R2 ;  /* 0x00006802000085a7 */ /* 0x000ee400080010ff */
[----:B--23--:R-:W-:Y:S05]  /*5530*/  @P0 EXIT ;  /* 0x000000000000094d */ /* 0x00cfea0003800000 */
[----:B------:R-:W-:Y:S05]  /*5540*/  BRA `(.L_x_99) ;  /* 0xfffffffc00e87947 */ /* 0x000fea000383ffff */
.L_x_84:
[----:B------:R-:W-:-:S06]  /*5550*/  UISETP.GE.AND UP0, UPT, UR25, 0x4, UPT ;  /* 0x000000041900788c */ /* 0x000fcc000bf06270 */
[----:B------:R-:W-:-:S13]  /*5560*/  PLOP3.LUT P0, PT, PT, PT, UP0, 0x80, 0x8 ;  /* 0x000000000008781c */ /* 0x000fda0003f0f008 */
[----:B------:R-:W-:Y:S05]  /*5570*/  @!P0 EXIT ;  /* 0x000000000000894d */ /* 0x000fea0003800000 */
[----:B------:R-:W-:Y:S01]  /*5580*/  BAR.SYNC.DEFER_BLOCKING 0x6, 0xa0 ;  /* 0x0182800000007b1d */ /* 0x000fe20000010000 */
[C---:B------:R-:W-:Y:S01]  /*5590*/  IMAD.SHL.U32 R45, R60.reuse, 0x10, RZ ;  /* 0x000000103c2d7824 */ /* 0x040fe200078e00ff */
[C---:B------:R-:W-:Y:S01]  /*55a0*/  SHF.L.U32 R3, R47.reuse, 0x15, RZ ;  /* 0x000000152f037819 */ /* 0x040fe200000006ff */
[C---:B------:R-:W-:Y:S02]  /*55b0*/  IMAD.U32 R23, R60.reuse, 0x10000, RZ ;  /* 0x000100003c177824 */ /* 0x040fe400078e00ff */
[----:B------:R-:W-:Y:S02]  /*55c0*/  HFMA2 R59, -RZ, RZ, 0, 5.9604644775390625e-08 ;  /* 0x00000001ff3b7431 */ /* 0x000fe400000001ff */
[----:B------:R-:W-:Y:S01]  /*55d0*/  IMAD.SHL.U32 R2, R60, 0x2, RZ ;  /* 0x000000023c027824 */ /* 0x000fe200078e00ff */
[----:B------:R-:W-:Y:S01]  /*55e0*/  UMOV UR43, 0x400 ;  /* 0x00000400002b7882 */ /* 0x000fe20000000000 */
[----:B------:R-:W1:Y:S01]  /*55f0*/  LDCU.64 UR4, c[0x0][0x890] ;  /* 0x00011200ff0477ac */ /* 0x000e620008000a00 */
[----:B------:R-:W2:Y:S01]  /*5600*/  LDC.64 R42, c[0x0][0x8b0] ;  /* 0x00022c00ff2a7b82 */ /* 0x000ea20000000a00 */
[----:B------:R-:W-:Y:S01]  /*5610*/  IMAD.SHL.U32 R6, R47, 0x200, RZ ;  /* 0x000002002f067824 */ /* 0x000fe200078e00ff */
[C---:B------:R-:W-:Y:S01]  /*5620*/  LOP3.LUT R7, R45.reuse, 0x40, RZ, 0xc0, !PT ;  /* 0x000000402d077812 */ /* 0x040fe200078ec0ff */
[----:B------:R-:W-:Y:S01]  /*5630*/  ULEA UR43, UR47, UR43, 0x18 ;  /* 0x0000002b2f2b7291 */ /* 0x000fe2000f8ec0ff */
[----:B------:R-:W-:Y:S01]  /*5640*/  LOP3.LUT R44, R45, 0x5b0, RZ, 0xc0, !PT ;  /* 0x000005b02d2c7812 */ /* 0x000fe200078ec0ff */
[----:B------:R-:W-:Y:S01]  /*5650*/  IMAD.MOV.U32 R22, RZ, RZ, RZ ;  /* 0x000000ffff167224 */ /* 0x000fe200078e00ff */
[----:B------:R-:W-:Y:S01]  /*5660*/  LOP3.LUT R3, R3, 0x200000, RZ, 0xc0, !PT ;  /* 0x0020000003037812 */ /* 0x000fe200078ec0ff */
[----:B------:R-:W-:Y:S01]  /*5670*/  IMAD.MOV.U32 R58, RZ, RZ, RZ ;  /* 0x000000ffff3a7224 */ /* 0x000fe200078e00ff */
[----:B------:R-:W3:Y:S01]  /*5680*/  LDC.64 R40, c[0x0][0x8a8] ;  /* 0x00022a00ff287b82 */ /* 0x000ee20000000a00 */
[----:B------:R-:W-:Y:S01]  /*5690*/  LOP3.LUT R2, R7, 0x8, R2, 0xf8, !PT ;  /* 0x0000000807027812 */ /* 0x000fe200078ef802 */
[----:B------:R-:W-:Y:S01]  /*56a0*/  IMAD.MOV.U32 R55, RZ, RZ, RZ ;  /* 0x000000ffff377224 */ /* 0x000fe200078e00ff */
[----:B------:R-:W-:Y:S01]  /*56b0*/  LOP3.LUT R44, R44, 0x200, R6, 0xf8, !PT ;  /* 0x000002002c2c7812 */ /* 0x000fe200078ef806 */
[----:B------:R-:W4:Y:S01]  /*56c0*/  LDCU UR60, c[0x0][0x370] ;  /* 0x00006e00ff3c77ac */ /* 0x000f220008000800 */
[----:B------:R-:W-:-:S02]  /*56d0*/  LOP3.LUT R23, R3, 0x400000, R23, 0xf8, !PT ;  /* 0x0040000003177812 */ /* 0x000fc400078ef817 */
[----:B------:R-:W-:Y:S01]  /*56e0*/  LOP3.LUT P0, RZ, R45, 0x40, RZ, 0xc0, !PT ;  /* 0x000000402dff7812 */ /* 0x000fe2000780c0ff */
[----:B------:R-:W4:Y:S01]  /*56f0*/  LDS R0, [UR43+0x130] ;  /* 0x0001302bff007984 */ /* 0x000f220008000800 */
[----:B-1----:R-:W-:Y:S01]  /*5700*/  IMAD.U32 R49, RZ, RZ, UR4 ;  /* 0x00000004ff317e24 */ /* 0x002fe2000f8e00ff */
[----:B------:R-:W-:Y:S01]  /*5710*/  UIADD3 UR4, UPT, UPT, UR43, 0x200, URZ ;  /* 0x000002002b047890 */ /* 0x000fe2000fffe0ff */
[----:B------:R-:W-:Y:S01]  /*5720*/  LOP3.LUT R44, R44, R2, RZ, 0xfc, !PT ;  /* 0x000000022c2c7212 */ /* 0x000fe200078efcff */
[----:B------:R-:W-:Y:S01]  /*5730*/  IMAD.U32 R48, RZ, RZ, UR5 ;  /* 0x00000005ff307e24 */ /* 0x000fe2000f8e00ff */
[----:B------:R-:W-:Y:S01]  /*5740*/  P2R R2, PR, RZ, 0x1 ;  /* 0x00000001ff027803 */ /* 0x000fe20000000000 */
[----:B------:R-:W1:Y:S01]  /*5750*/  LDCU UR42, c[0x0][0xb0c] ;  /* 0x00016180ff2a77ac */ /* 0x000e620008000800 */
[----:B------:R-:W-:Y:S01]  /*5760*/  LOP3.LUT R60, R60, 0x60, RZ, 0xc0, !PT ;  /* 0x000000603c3c7812 */ /* 0x000fe200078ec0ff */
[----:B------:R-:W-:Y:S01]  /*5770*/  IMAD.U32 R52, RZ, RZ, UR4 ;  /* 0x00000004ff347e24 */ /* 0x000fe2000f8e00ff */
[----:B------:R-:W-:Y:S01]  /*5780*/  MOV R57, RZ ;  /* 0x000000ff00397202 */ /* 0x000fe20000000f00 */
[----:B------:R-:W1:Y:S01]  /*5790*/  LDCU UR39, c[0x0][0xb30] ;  /* 0x00016600ff2777ac */ /* 0x000e620008000800 */
[----:B------:R-:W1:Y:S01]  /*57a0*/  LDCU.64 UR54, c[0x0][0x888] ;  /* 0x00011100ff3677ac */ /* 0x000e620008000a00 */
[----:B------:R-:W1:Y:S01]  /*57b0*/  LDCU.64 UR40, c[0x0][0xb28] ;  /* 0x00016500ff2877ac */ /* 0x000e620008000a00 */
[----:B------:R-:W1:Y:S01]  /*57c0*/  LDCU.128 UR56, c[0x0][0xb10] ;  /* 0x00016200ff3877ac */ /* 0x000e620008000c00 */
[----:B------:R-:W1:Y:S01]  /*57d0*/  LDCU UR53, c[0x0][0x374] ;  /* 0x00006e80ff3577ac */ /* 0x000e620008000800 */
[----:B------:R-:W-:Y:S01]  /*57e0*/  UMOV UR52, URZ ;  /* 0x000000ff00347c82 */ /* 0x000fe20008000000 */
[----:B------:R-:W-:Y:S01]  /*57f0*/  UMOV UR46, URZ ;  /* 0x000000ff002e7c82 */ /* 0x000fe20008000000 */
[----:B-1234-:R-:W-:-:S07]  /*5800*/  IMAD.IADD R23, R0, 0x1, R23 ;  /* 0x0000000100177824 */ /* 0x01efce00078e0217 */
.L_x_143:
[----:B------:R-:W-:Y:S02]  /*5810*/  LEA R3, R55, UR43, 0x3 ;  /* 0x0000002b37037c11 */ /* 0x000fe4000f8e18ff */
[----:B------:R-:W-:Y:S02]  /*5820*/  SHF.L.U32 R0, R57, 0x1f, RZ ;  /* 0x0000001f39007819 */ /* 0x000fe400000006ff */
[----:B-1----:R-:W-:Y:S02]  /*5830*/  LEA R4, R55, UR43, 0x4 ;  /* 0x0000002b37047c11 */ /* 0x002fe4000f8e20ff */
[----:B------:R-:W1:Y:S02]  /*5840*/  SYNCS.PHASECHK.TRANS64.TRYWAIT P0, [R3+URZ+0x80], R0 ;  /* 0x00008000030075a7 */ /* 0x000e6400080011ff */
[----:B-1----:R-:W-:Y:S05]  /*5850*/  @!P0 BRA `(.L_x_100) ;  /* 0x0000003c00a48947 */ /* 0x002fea0003800000 */
.L_x_192:
        /* <DEDUP_REMOVED lines=8> */
[----:B--2---:R-:W-:Y:S11]  /*58e0*/  LOP3.LUT P0, RZ, R6, 0x1, RZ, 0xc0, !PT ;  /* 0x0000000106ff7812 */ /* 0x004ff6000780c0ff */
[----:B------:R-:W-:Y:S02]  /*58f0*/  @!UPT UIADD3 URZ, UPT, UPT, URZ, URZ, URZ ;  /* 0x000000fffffff290 */ /* 0x000fe4000fffe0ff */
[----:B---3--:R-:W-:Y:S01]  /*5900*/  VOTEU.ANY UP1, P0 ;  /* 0x0000000000ff7886 */ /* 0x008fe20000020100 */
[----:B------:R-:W-:Y:S01]  /*5910*/  PLOP3.LUT P0, PT, PT, PT, UP1, 0x80, 0x8 ;  /* 0x000000000008781c */ /* 0x000fe20003f0f018 */
[----:B------:R-:W-:Y:S11]  /*5920*/  UP2UR UR62, UPR, URZ, 0x2 ;  /* 0x00000002ff3e7883 */ /* 0x000ff60008000000 */
[----:B------:R-:W-:Y:S01]  /*5930*/  @!UPT UIADD3 URZ, UPT, UPT, URZ, URZ, URZ ;  /* 0x000000fffffff290 */ /* 0x000fe2000fffe0ff */
[----:B-1----:R-:W-:Y:S02]  /*5940*/  @P0 SHF.R.U32.HI R0, RZ, 0x10, R5 ;  /* 0x00000010ff000819 */ /* 0x002fe40000011605 */
        /* <DEDUP_REMOVED lines=12> */
[----:B------:R-:W2:Y:S01]  /*5a10*/  LDCU UR12, c[0x0][0xb20] ;  /* 0x00016400ff0c77ac */ /* 0x000ea20008000800 */
[----:B------:R-:W-:Y:S02]  /*5a20*/  UIMAD.WIDE.U32 UR4, UR53, UR59, URZ ;  /* 0x0000003b350472a5 */ /* 0x000fe4000f8e00ff */
[----:B------:R-:W-:Y:S02]  /*5a30*/  UIMAD.WIDE.U32 UR6, UR60, UR56, URZ ;  /* 0x000000383c0672a5 */ /* 0x000fe4000f8e00ff */
[----:B------:R-:W-:Y:S02]  /*5a40*/  UISETP.NE.AND UP0, UPT, UR58, 0x1, UPT ;  /* 0x000000013a00788c */ /* 0x000fe4000bf05270 */
[----:B------:R-:W-:Y:S02]  /*5a50*/  UIMAD.WIDE.U32 UR8, UR37, UR59, URZ ;  /* 0x0000003b250872a5 */ /* 0x000fe4000f8e00ff */
[----:B------:R-:W-:Y:S02]  /*5a60*/  UIMAD.WIDE.U32 UR10, UR38, UR56, URZ ;  /* 0x00000038260a72a5 */ /* 0x000fe4000f8e00ff */
[----:B------:R-:W-:Y:S02]  /*5a70*/  UISETP.NE.AND UP1, UPT, UR42, 0x1, UPT ;  /* 0x000000012a00788c */ /* 0x000fe4000bf25270 */
[----:B------:R-:W-:Y:S01]  /*5a80*/  UISETP.NE.AND UP2, UPT, UR45, 0x1, UPT ;  /* 0x000000012d00788c */ /* 0x000fe2000bf45270 */
[----:B------:R-:W-:Y:S02]  /*5a90*/  UMOV UR4, UR5 ;  /* 0x0000000500047c82 */ /* 0x000fe40008000000 */
[----:B--2---:R-:W-:Y:S03]  /*5aa0*/  USHF.R.U32.HI UR5, URZ, UR12, UR4 ;  /* 0x0000000cff057299 */ /* 0x004fe60008011604 */
[----:B------:R-:W-:Y:S02]  /*5ab0*/  UMOV UR4, UR7 ;  /* 0x0000000700047c82 */ /* 0x000fe40008000000 */
[----:B------:R-:W-:Y:S02]  /*5ac0*/  USHF.R.U32.HI UR7, URZ, UR57, UR4 ;  /* 0x00000039ff077299 */ /* 0x000fe40008011604 */
[----:B------:R-:W-:Y:S02]  /*5ad0*/  USEL UR4, UR53, UR5, !UP0 ;  /* 0x0000000535047287 */ /* 0x000fe4000c000000 */
[----:B------:R-:W-:Y:S01]  /*5ae0*/  USEL UR7, UR60, UR7, !UP1 ;  /* 0x000000073c077287 */ /* 0x000fe2000c800000 */
[----:B------:R-:W-:Y:S01]  /*5af0*/  UMOV UR5, UR9 ;  /* 0x0000000900057c82 */ /* 0x000fe20008000000 */
[----:B------:R-:W-:Y:S02]  /*5b00*/  UIMAD.WIDE.U32 UR8, UR4, UR40, URZ ;  /* 0x00000028040872a5 */ /* 0x000fe4000f8e00ff */
[----:B------:R-:W-:Y:S03]  /*5b10*/  USHF.R.U32.HI UR6, URZ, UR12, UR5 ;  /* 0x0000000cff067299 */ /* 0x000fe60008011605 */
[----:B------:R-:W-:Y:S01]  /*5b20*/  UMOV UR5, UR11 ;  /* 0x0000000b00057c82 */ /* 0x000fe20008000000 */
[----:B------:R-:W-:Y:S02]  /*5b30*/  UIMAD.WIDE.U32 UR10, UR7, UR40, URZ ;  /* 0x00000028070a72a5 */ /* 0x000fe4000f8e00ff */
[----:B------:R-:W-:Y:S02]  /*5b40*/  USHF.R.U32.HI UR12, URZ, UR57, UR5 ;  /* 0x00000039ff0c7299 */ /* 0x000fe40008011605 */
[----:B------:R-:W-:Y:S01]  /*5b50*/  USEL UR6, UR37, UR6, !UP0 ;  /* 0x0000000625067287 */ /* 0x000fe2000c000000 */
[----:B------:R-:W-:Y:S02]  /*5b60*/  UMOV UR5, UR9 ;  /* 0x0000000900057c82 */ /* 0x000fe40008000000 */
[----:B------:R-:W-:Y:S01]  /*5b70*/  UMOV UR10, UR11 ;  /* 0x0000000b000a7c82 */ /* 0x000fe20008000000 */
[----:B------:R-:W-:Y:S02]  /*5b80*/  @UP2 USHF.R.U32.HI UR4, URZ, UR41, UR5 ;  /* 0x00000029ff042299 */ /* 0x000fe40008011605 */
[----:B------:R-:W-:Y:S02]  /*5b90*/  @UP2 USHF.R.U32.HI UR7, URZ, UR41, UR10 ;  /* 0x00000029ff072299 */ /* 0x000fe4000801160a */
[----:B------:R-:W-:Y:S02]  /*5ba0*/  UIMAD UR4, UR45, UR4, URZ ;  /* 0x000000042d0472a4 */ /* 0x000fe4000f8e02ff */
        /* <DEDUP_REMOVED lines=8> */
[----:B------:R-:W-:Y:S02]  /*5c30*/  USEL UR11, UR6, UR4, !UP2 ;  /* 0x00000004060b7287 */ /* 0x000fe4000d000000 */
[----:B------:R-:W-:Y:S02]  /*5c40*/  UIADD3 UR8, UPT, UPT, -UR5, URZ, URZ ;  /* 0x000000ff05087290 */ /* 0x000fe4000fffe1ff */
[----:B------:R-:W-:Y:S01]  /*5c50*/  UIADD3 UR10, UPT, UPT, -UR11, URZ, URZ ;  /* 0x000000ff0b0a7290 */ /* 0x000fe2000fffe1ff */
[----:B------:R-:W-:Y:S01]  /*5c60*/  @!UP0 UMOV UR4, UR9 ;  /* 0x0000000900048c82 */ /* 0x000fe20008000000 */
[----:B------:R-:W-:Y:S02]  /*5c70*/  UIADD3 UR9, UPT, UPT, -UR6, URZ, URZ ;  /* 0x000000ff06097290 */ /* 0x000fe4000fffe1ff */
[----:B------:R-:W-:Y:S02]  /*5c80*/  @!UP0 USHF.R.U32.HI UR4, URZ, UR41, UR4 ;  /* 0x00000029ff048299 */ /* 0x000fe40008011604 */
[----:B------:R-:W-:Y:S02]  /*5c90*/  UIMAD UR10, UR45, UR10, UR6 ;  /* 0x0000000a2d0a72a4 */ /* 0x000fe4000f8e0206 */
[----:B------:R-:W-:Y:S04]  /*5ca0*/  @!UP0 USEL UR4, UR5, UR4, !UP2 ;  /* 0x0000000405048287 */ /* 0x000fe8000d000000 */
[----:B------:R-:W-:Y:S02]  /*5cb0*/  @!UP0 UIMAD UR10, UR7, UR10, UR4 ;  /* 0x0000000a070a82a4 */ /* 0x000fe4000f8e0204 */
[----:B------:R-:W-:Y:S02]  /*5cc0*/  @!UP0 UIADD3 UR11, UPT, UPT, UR11, -UR4, URZ ;  /* 0x800000040b0b8290 */ /* 0x000fe4000fffe0ff */
[----:B------:R-:W-:Y:S02]  /*5cd0*/  UIMAD UR7, UR42, UR8, UR38 ;  /* 0x000000082a0772a4 */ /* 0x000fe4000f8e0226 */
[----:B------:R-:W-:Y:S02]  /*5ce0*/  @!UP0 UIMAD UR6, UR11, UR45, UR5 ;  /* 0x0000002d0b0682a4 */ /* 0x000fe4000f8e0205 */
[----:B------:R-:W-:Y:S01]  /*5cf0*/  UIMAD UR4, UR58, UR9, UR37 ;  /* 0x000000093a0472a4 */ /* 0x000fe2000f8e0225 */
[----:B------:R-:W-:Y:S02]  /*5d00*/  @!UP0 UMOV UR5, UR10 ;  /* 0x0000000a00058c82 */ /* 0x000fe40008000000 */
[----:B------:R-:W-:Y:S02]  /*5d10*/  UIMAD UR38, UR5, UR42, UR7 ;  /* 0x0000002a052672a4 */ /* 0x000fe4000f8e0207 */
[----:B------:R-:W-:Y:S11]  /*5d20*/  UIMAD UR37, UR6, UR58, UR4 ;  /* 0x0000003a062572a4 */ /* 0x000ff6000f8e0204 */
[----:B------:R-:W-:Y:S01]  /*5d30*/  @!UPT UIADD3 URZ, UPT, UPT, URZ, URZ, URZ ;  /* 0x000000fffffff290 */ /* 0x000fe2000fffe0ff */
.L_x_101:
[----:B------:R-:W-:Y:S01]  /*5d40*/  UISETP.NE.AND UP0, UPT, UR39, 0x1, UPT ;  /* 0x000000012700788c */ /* 0x000fe2000bf05270 */
[----:B------:R-:W-:Y:S01]  /*5d50*/  LOP3.LUT P0, RZ, R52, 0x90, RZ, 0xc0, !PT ;  /* 0x0000009034ff7812 */ /* 0x000fe2000780c0ff */
[----:B------:R-:W-:Y:S01]  /*5d60*/  USHF.L.U32 UR50, UR20, 0x6, URZ ;  /* 0x0000000614327899 */ /* 0x000fe200080006ff */
[----:B------:R-:W-:Y:S01]  /*5d70*/  BSSY.RECONVERGENT B6, `(.L_x_102) ;  /* 0x0000034000067945 */ /* 0x000fe20003800200 */
[----:B------:R-:W-:Y:S01]  /*5d80*/  USHF.L.U32 UR49, UR24, 0x7, URZ ;  /* 0x0000000718317899 */ /* 0x000fe200080006ff */
[----:B------:R-:W-:Y:S06]  /*5d90*/  IADD3 R55, PT, PT, R55, 0x1, RZ ;  /* 0x0000000137377810 */ /* 0x000fec0007ffe0ff */
[----:B------:R-:W2:Y:S01]  /*5da0*/  @!UP0 LDCU.128 UR12, c[0x0][0xb10] ;  /* 0x00016200ff0c87ac */ /* 0x000ea20008000c00 */
[----:B------:R-:W3:Y:S01]  /*5db0*/  @!UP0 LDCU UR5, c[0x0][0xb0c] ;  /* 0x00016180ff0587ac */ /* 0x000ee20008000800 */
[----:B------:R-:W4:Y:S01]  /*5dc0*/  @!UP0 LDCU UR10, c[0x0][0xb20] ;  /* 0x00016400ff0a87ac */ /* 0x000f220008000800 */
[----:B--2---:R-:W-:Y:S02]  /*5dd0*/  UIMAD.WIDE.U32 UR8, UR38, UR12, URZ ;  /* 0x0000000c260872a5 */ /* 0x004fe4000f8e00ff */
[----:B------:R-:W-:Y:S02]  /*5de0*/  UIMAD.WIDE.U32 UR6, UR37, UR15, URZ ;  /* 0x0000000f250672a5 */ /* 0x000fe4000f8e00ff */
[----:B------:R-:W-:Y:S03]  /*5df0*/  @!UP0 UISETP.NE.AND UP1, UPT, UR14, 0x1, UPT ;  /* 0x000000010e00888c */ /* 0x000fe6000bf25270 */
[----:B------:R-:W-:Y:S01]  /*5e00*/  @!UP0 UMOV UR4, UR9 ;  /* 0x0000000900048c82 */ /* 0x000fe20008000000 */
[----:B---3--:R-:W-:Y:S02]  /*5e10*/  @!UP0 UISETP.NE.AND UP2, UPT, UR5, 0x1, UPT ;  /* 0x000000010500888c */ /* 0x008fe4000bf45270 */
[----:B------:R-:W-:Y:S01]  /*5e20*/  @!UP0 USHF.R.U32.HI UR4, URZ, UR13, UR4 ;  /* 0x0000000dff048299 */ /* 0x000fe20008011604 */
[----:B------:R-:W-:Y:S02]  /*5e30*/  @!UP0 UMOV UR6, UR7 ;  /* 0x0000000700068c82 */ /* 0x000fe40008000000 */
[----:B----4-:R-:W-:Y:S02]  /*5e40*/  @!UP0 USHF.R.U32.HI UR6, URZ, UR10, UR6 ;  /* 0x0000000aff068299 */ /* 0x010fe40008011606 */
[----:B------:R-:W-:Y:S02]  /*5e50*/  @!UP0 USEL UR7, UR38, UR4, !UP2 ;  /* 0x0000000426078287 */ /* 0x000fe4000d000000 */
[----:B------:R-:W-:Y:S04]  /*5e60*/  @!UP0 USEL UR6, UR37, UR6, !UP1 ;  /* 0x0000000625068287 */ /* 0x000fe8000c800000 */
[----:B------:R-:W-:Y:S02]  /*5e70*/  @!UP0 UIADD3 UR4, UPT, UPT, -UR7, UR6, URZ ;  /* 0x0000000607048290 */ /* 0x000fe4000fffe1ff */
[----:B------:R-:W-:Y:S02]  /*5e80*/  @!UP0 UIADD3 UR6, UPT, UPT, UR7, -UR6, URZ ;  /* 0x8000000607068290 */ /* 0x000fe4000fffe0ff */
[----:B------:R-:W-:Y:S02]  /*5e90*/  @!UP0 UIMAD UR38, UR4, UR5, UR38 ;  /* 0x00000005042682a4 */ /* 0x000fe4000f8e0226 */
[----:B------:R-:W-:Y:S01]  /*5ea0*/  @!UP0 UIMAD UR37, UR6, UR14, UR37 ;  /* 0x0000000e062582a4 */ /* 0x000fe2000f8e0225 */
[----:B------:R-:W-:Y:S11]  /*5eb0*/  @!P0 BRA `(.L_x_103) ;  /* 0x00000000007c8947 */ /* 0x000ff60003800000 */
[----:B------:R-:W2:Y:S01]  /*5ec0*/  LDCU.64 UR8, c[0x4][0x80] ;  /* 0x01001000ff0877ac */ /* 0x000ea20008000a00 */
[----:B------:R-:W-:Y:S01]  /*5ed0*/  MOV R2, 0x0 ;  /* 0x0000000000027802 */ /* 0x000fe20000000f00 */
[----:B------:R-:W-:Y:S02]  /*5ee0*/  HFMA2 R12, -RZ, RZ, 0, 5.9604644775390625e-08 ;  /* 0x00000001ff0c7431 */ /* 0x000fe400000001ff */
[----:B------:R-:W-:Y:S01]  /*5ef0*/  IMAD.MOV.U32 R8, RZ, RZ, 0x70 ;  /* 0x00000070ff087424 */ /* 0x000fe200078e00ff */
[----:B------:R3:W4:Y:S01]  /*5f00*/  LDC.64 R14, c[0x4][R2] ;  /* 0x01000000020e7b82 */ /* 0x0007220000000a00 */
[----:B------:R-:W1:Y:S01]  /*5f10*/  LDCU.64 UR6, c[0x4][0x88] ;  /* 0x01001100ff0677ac */ /* 0x000e620008000a00 */
[----:B------:R-:W-:Y:S01]  /*5f20*/  IMAD.MOV.U32 R13, RZ, RZ, RZ ;  /* 0x000000ffff0d7224 */ /* 0x000fe200078e00ff */
[----:B------:R-:W1:Y:S01]  /*5f30*/  LDCU.64 UR4, c[0x4][0x8] ;  /* 0x01000100ff0477ac */ /* 0x000e620008000a00 */
[----:B--2---:R-:W-:Y:S01]  /*5f40*/  MOV R5, UR9 ;  /* 0x0000000900057c02 */ /* 0x004fe20008000f00 */
[----:B------:R-:W-:Y:S01]  /*5f50*/  IMAD.U32 R4, RZ, RZ, UR8 ;  /* 0x00000008ff047e24 */ /* 0x000fe2000f8e00ff */
[----:B-1----:R-:W-:Y:S01]  /*5f60*/  MOV R7, UR7 ;  /* 0x0000000700077c02 */ /* 0x002fe20008000f00 */
[----:B------:R-:W-:Y:S01]  /*5f70*/  IMAD.U32 R6, RZ, RZ, UR6 ;  /* 0x00000006ff067e24 */ /* 0x000fe2000f8e00ff */
[----:B------:R-:W-:Y:S01]  /*5f80*/  MOV R11, UR5 ;  /* 0x00000005000b7c02 */ /* 0x000fe20008000f00 */
[----:B------:R-:W-:Y:S02]  /*5f90*/  IMAD.U32 R10, RZ, RZ, UR4 ;  /* 0x00000004ff0a7e24 */ /* 0x000fe4000f8e00ff */
[----:B------:R-:W-:Y:S07]  /*5fa0*/  LEPC R20, `(.L_x_104) ;  /* 0x000000001014794e */ /* 0x000fee0000000000 */
[----:B---345:R-:W-:Y:S05]  /*5fb0*/  CALL.ABS.NOINC R14 ;  /* 0x000000000e007343 */ /* 0x038fea0003c00000 */
.L_x_104:
[----:B------:R-:W1:Y:S01]  /*5fc0*/  LDCU.64 UR8, c[0x4][0x80] ;  /* 0x01001000ff0877ac */ /* 0x000e620008000a00 */
[----:B------:R-:W2:Y:S01]  /*5fd0*/  LDC.64 R2, c[0x4][R2] ;  /* 0x0100000002027b82 */ /* 0x000ea20000000a00 */
[----:B------:R-:W-:Y:S02]  /*5fe0*/  HFMA2 R12, -RZ, RZ, 0, 5.9604644775390625e-08 ;  /* 0x00000001ff0c7431 */ /* 0x000fe400000001ff */
[----:B------:R-:W-:Y:S02]  /*5ff0*/  IMAD.MOV.U32 R8, RZ, RZ, 0x70 ;  /* 0x00000070ff087424 */ /* 0x000fe400078e00ff */
[----:B------:R-:W-:Y:S01]  /*6000*/  IMAD.MOV.U32 R13, RZ, RZ, RZ ;  /* 0x000000ffff0d7224 */ /* 0x000fe200078e00ff */
[----:B------:R-:W3:Y:S01]  /*6010*/  LDCU.64 UR6, c[0x4][0x88] ;  /* 0x01001100ff0677ac */ /* 0x000ee20008000a00 */
[----:B------:R-:W4:Y:S01]  /*6020*/  LDCU.64 UR4, c[0x4][0x8] ;  /* 0x01000100ff0477ac */ /* 0x000f220008000a00 */
[----:B-1----:R-:W-:Y:S02]  /*6030*/  MOV R4, UR8 ;  /* 0x0000000800047c02 */ /* 0x002fe40008000f00 */
[----:B------:R-:W-:Y:S02]  /*6040*/  MOV R5, UR9 ;  /* 0x0000000900057c02 */ /* 0x000fe40008000f00 */
[----:B---3--:R-:W-:Y:S01]  /*6050*/  MOV R7, UR7 ;  /* 0x0000000700077c02 */ /* 0x008fe20008000f00 */
[----:B------:R-:W-:Y:S01]  /*6060*/  IMAD.U32 R6, RZ, RZ, UR6 ;  /* 0x00000006ff067e24 */ /* 0x000fe2000f8e00ff */
[----:B----4-:R-:W-:Y:S01]  /*6070*/  MOV R11, UR5 ;  /* 0x00000005000b7c02 */ /* 0x010fe20008000f00 */
[----:B------:R-:W-:Y:S02]  /*6080*/  IMAD.U32 R10, RZ, RZ, UR4 ;  /* 0x00000004ff0a7e24 */ /* 0x000fe4000f8e00ff */
[----:B------:R-:W-:Y:S07]  /*6090*/  LEPC R20, `(.L_x_103) ;  /* 0x000000001014794e */ /* 0x000fee0000000000 */
[----:B--2---:R-:W-:Y:S05]  /*60a0*/  CALL.ABS.NOINC R2 ;  /* 0x0000000002007343 */ /* 0x004fea0003c00000 */
.L_x_103:
[----:B------:R-:W-:Y:S05]  /*60b0*/  BSYNC.RECONVERGENT B6 ;  /* 0x0000000000067941 */ /* 0x000fea0003800200 */
.L_x_102:
[----:B------:R-:W-:Y:S02]  /*60c0*/  R2UR UR6, R51 ;  /* 0x00000000330672ca */ /* 0x000fe400000e0000 */
[----:B------:R-:W-:Y:S02]  /*60d0*/  R2UR UR5, R49 ;  /* 0x00000000310572ca */ /* 0x000fe400000e0000 */
[----:B------:R-:W-:Y:S02]  /*60e0*/  R2UR UR4, R48 ;  /* 0x00000000300472ca */ /* 0x000fe400000e0000 */
[----:B------:R-:W-:Y:S02]  /*60f0*/  ISETP.NE.U32.AND P4, PT, R42, RZ, PT ;  /* 0x000000ff2a00720c */ /* 0x000fe40003f85070 */
[----:B------:R-:W-:Y:S02]  /*6100*/  ISETP.NE.U32.AND P2, PT, RZ, UR54, PT ;  /* 0x00000036ff007c0c */ /* 0x000fe4000bf45070 */
[----:B------:R-:W-:Y:S02]  /*6110*/  ISETP.NE.AND.EX P4, PT, R43, RZ, PT, P4 ;  /* 0x000000ff2b00720c */ /* 0x000fe40003f85340 */
[----:B------:R-:W-:Y:S01]  /*6120*/  ISETP.NE.AND.EX P2, PT, RZ, UR55, PT, P2 ;  /* 0x00000037ff007c0c */ /* 0x000fe2000bf45320 */
[----:B------:R-:W-:Y:S02]  /*6130*/  UISETP.NE.AND UP2, UPT, UR6, URZ, UPT ;  /* 0x000000ff0600728c */ /* 0x000fe4000bf45270 */
[----:B------:R-:W-:Y:S04]  /*6140*/  UISETP.NE.U32.AND UP0, UPT, UR5, URZ, UPT ;  /* 0x000000ff0500728c */ /* 0x000fe8000bf05070 */
[----:B------:R-:W-:Y:S01]  /*6150*/  UISETP.NE.AND.EX UP1, UPT, UR4, URZ, UPT, UP0 ;  /* 0x000000ff0400728c */ /* 0x000fe2000bf25300 */
[----:B------:R-:W-:Y:S01]  /*6160*/  PLOP3.LUT P1, PT, PT, PT, UP2, 0x80, 0x8 ;  /* 0x000000000008781c */ /* 0x000fe20003f2f028 */
[----:B------:R-:W-:Y:S03]  /*6170*/  UPLOP3.LUT UP0, UPT, UPT, UPT, UPT, 0x40, 0x4 ;  /* 0x000000000004789c */ /* 0x000fe60003f0e870 */
[----:B------:R-:W-:Y:S06]  /*6180*/  @UP2 UPLOP3.LUT UP0, UPT, UPT, UPT, UP1, 0x80, 0x8 ;  /* 0x000000000008289c */ /* 0x000fec0003f0f010 */
[----:B------:R-:W-:Y:S01]  /*6190*/  PLOP3.LUT P0, PT, PT, PT, UP0, 0x80, 0x8 ;  /* 0x000000000008781c */ /* 0x000fe20003f0f008 */
[----:B------:R-:W-:Y:S01]  /*61a0*/  @!UPT UIADD3 URZ, UPT, UPT, URZ, URZ, URZ ;  /* 0x000000fffffff290 */ /* 0x000fe2000fffe0ff */
[----:B------:R-:W-:Y:S11]  /*61b0*/  BRA.U !UP1, `(.L_x_105) ;  /* 0x0000000109407547 */ /* 0x000ff6000b800000 */
[----:B------:R-:W-:Y:S01]  /*61c0*/  UISETP.NE.U32.AND UP0, UPT, UR54, URZ, UPT ;  /* 0x000000ff3600728c */ /* 0x000fe2000bf05070 */
[----:B------:R-:W-:Y:S01]  /*61d0*/  R2UR UR6, R49 ;  /* 0x00000000310672ca */ /* 0x000fe200000e0000 */
[----:B------:R-:W2:Y:S01]  /*61e0*/  LDCU.64 UR8, c[0x0][0x358] ;  /* 0x00006b00ff0877ac */ /* 0x000ea20008000a00 */
[----:B------:R-:W-:Y:S02]  /*61f0*/  HFMA2 R46, -RZ, RZ, 0, 5.9604644775390625e-08 ;  /* 0x00000001ff2e7431 */ /* 0x000fe400000001ff */
[----:B-1----:R-:W-:Y:S01]  /*6200*/  IMAD.MOV.U32 R0, RZ, RZ, 0x1 ;  /* 0x00000001ff007424 */ /* 0x002fe200078e00ff */
[----:B------:R-:W-:Y:S06]  /*6210*/  UISETP.NE.AND.EX UP0, UPT, UR55, URZ, UPT, UP0 ;  /* 0x000000ff3700728c */ /* 0x000fec000bf05300 */
[----:B------:R-:W-:Y:S05]  /*6220*/  PLOP3.LUT P3, PT, PT, PT, UP0, 0x80, 0x8 ;  /* 0x000000000008781c */ /* 0x000fea0003f6f008 */
[----:B------:R-:W1:Y:S01]  /*6230*/  @UP0 LDCU.64 UR4, c[0x0][0x888] ;  /* 0x00011100ff0407ac */ /* 0x000e620008000a00 */
[----:B------:R-:W-:Y:S07]  /*6240*/  @UP0 UIMAD UR6, UR36, UR6, URZ ;  /* 0x00000006240602a4 */ /* 0x000fee000f8e02ff */
[----:B------:R-:W-:Y:S01]  /*6250*/  @!P3 PRMT R46, R0, 0x7610, R46 ;  /* 0x00007610002eb816 */ /* 0x000fe2000000002e */
[----:B-1----:R-:W-:Y:S06]  /*6260*/  @UP0 UIMAD.WIDE UR4, UR6, 0x4, UR4 ;  /* 0x00000004060408a5 */ /* 0x002fec000f8e0204 */
[----:B------:R-:W-:Y:S02]  /*6270*/  IMAD.U32 R2, RZ, RZ, UR4 ;  /* 0x00000004ff027e24 */ /* 0x000fe4000f8e00ff */
[----:B------:R-:W-:Y:S03]  /*6280*/  IMAD.U32 R3, RZ, RZ, UR5 ;  /* 0x00000005ff037e24 */ /* 0x000fe6000f8e00ff */
[----:B------:R-:W1:Y:S02]  /*6290*/  @!UP0 LDCU UR4, c[0x0][0x880] ;  /* 0x00011000ff0487ac */ /* 0x000e640008000800 */
[----:B--2--5:R2:W5:Y:S02]  /*62a0*/  @P3 LDG.E R27, desc[UR8][R2.64] ;  /* 0x00000008021b3981 */ /* 0x024564000c1e1900 */
[----:B-12---:R-:W-:Y:S02]  /*62b0*/  @!P3 MOV R27, UR4 ;  /* 0x00000004001bbc02 */ /* 0x006fe40008000f00 */
.L_x_105:
[----:B------:R-:W-:Y:S05]  /*62c0*/  @!P4 BRA `(.L_x_106) ;  /* 0x000000000024c947 */ /* 0x000fea0003800000 */
[----:B------:R-:W-:Y:S01]  /*62d0*/  ISETP.NE.U32.AND P3, PT, R40, RZ, PT ;  /* 0x000000ff2800720c */ /* 0x000fe20003f65070 */
[----:B------:R-:W2:Y:S03]  /*62e0*/  LDCU.64 UR4, c[0x0][0x358] ;  /* 0x00006b00ff0477ac */ /* 0x000ea60008000a00 */
[----:B------:R-:W-:Y:S11]  /*62f0*/  ISETP.NE.AND.EX P3, PT, R41, RZ, PT, P3 ;  /* 0x000000ff2900720c */ /* 0x000ff60003f65330 */
[----:B------:R-:W-:Y:S02]  /*6300*/  @!UPT UIADD3 URZ, UPT, UPT, URZ, URZ, URZ ;  /* 0x000000fffffff290 */ /* 0x000fe4000fffe0ff */
[----:B------:R-:W3:Y:S01]  /*6310*/  @P3 LDC.64 R2, c[0x0][0x8a8] ;  /* 0x00022a00ff023b82 */ /* 0x000ee20000000a00 */
[----:B-1----:R-:W-:Y:S04]  /*6320*/  @P3 IMAD R0, R42, UR36, RZ ;  /* 0x000000242a003c24 */ /* 0x002fe8000f8e02ff */
[----:B---3--:R-:W-:Y:S05]  /*6330*/  @P3 IMAD.WIDE R2, R0, 0x4, R2 ;  /* 0x0000000400023825 */ /* 0x008fea00078e0202 */
[----:B--2--5:R2:W5:Y:S02]  /*6340*/  @P3 LDG.E R24, desc[UR4][R2.64] ;  /* 0x0000000402183981 */ /* 0x024564000c1e1900 */
[----:B--2---:R-:W3:Y:S02]  /*6350*/  @!P3 LDC R24, c[0x0][0x8a0] ;  /* 0x00022800ff18bb82 */ /* 0x004ee40000000800 */
.L_x_106:
[----:B-----5:R-:W-:Y:S01]  /*6360*/  FSETP.NEU.AND P3, PT, R27, RZ, PT ;  /* 0x000000ff1b00720b */ /* 0x020fe20003f6d000 */
[----:B------:R-:W-:Y:S01]  /*6370*/  IMAD.SHL.U32 R56, R44, 0x2, RZ ;  /* 0x000000022c387824 */ /* 0x000fe200078e00ff */
[----:B------:R-:W-:Y:S01]  /*6380*/  SEL R3, RZ, 0xffffffff, P2 ;  /* 0xffffffffff037807 */ /* 0x000fe20001000000 */
[----:B------:R-:W-:Y:S01]  /*6390*/  BSSY B1, `(.L_x_107) ;  /* 0x0000034000017945 */ /* 0x000fe20003800000 */
[----:B------:R-:W-:Y:S01]  /*63a0*/  @P1 LOP3.LUT P2, RZ, R46, 0xff, RZ, 0xc0, !PT ;  /* 0x000000ff2eff1812 */ /* 0x000fe2000784c0ff */
[----:B------:R-:W-:Y:S01]  /*63b0*/  IMAD.MOV.U32 R63, RZ, RZ, 0x1 ;  /* 0x00000001ff3f7424 */ /* 0x000fe200078e00ff */
[----:B-1----:R-:W-:Y:S01]  /*63c0*/  @P1 SEL R0, RZ, 0xffffffff, P3 ;  /* 0xffffffffff001807 */ /* 0x002fe20001800000 */
[C---:B------:R-:W-:Y:S01]  /*63d0*/  IMAD R25, R22.reuse, 0x40, R23 ;  /* 0x0000004016197824 */ /* 0x040fe200078e0217 */
[----:B------:R-:W-:Y:S01]  /*63e0*/  LOP3.LUT R59, R59, 0x1, RZ, 0x3c, !PT ;  /* 0x000000013b3b7812 */ /* 0x000fe200078e3cff */
[----:B------:R-:W-:Y:S01]  /*63f0*/  IMAD.MOV.U32 R26, RZ, RZ, RZ ;  /* 0x000000ffff1a7224 */ /* 0x000fe200078e00ff */
[C---:B------:R-:W-:Y:S02]  /*6400*/  @P0 SEL R0, R3.reuse, R0, !P2 ;  /* 0x0000000003000207 */ /* 0x040fe40005000000 */
[----:B------:R-:W-:Y:S02]  /*6410*/  CS2R R38, SRZ ;  /* 0x0000000000267805 */ /* 0x000fe4000001ff00 */
[----:B------:R-:W-:Y:S02]  /*6420*/  LEA R53, R22, UR43, 0x3 ;  /* 0x0000002b16357c11 */ /* 0x000fe4000f8e18ff */
[----:B------:R-:W-:Y:S02]  /*6430*/  CS2R R36, SRZ ;  /* 0x0000000000247805 */ /* 0x000fe4000001ff00 */
[----:B------:R-:W-:Y:S02]  /*6440*/  @P1 LOP3.LUT R0, R0, 0x1, RZ, 0xc0, !PT ;  /* 0x0000000100001812 */ /* 0x000fe400078ec0ff */
[----:B------:R-:W-:Y:S02]  /*6450*/  CS2R R30, SRZ ;  /* 0x00000000001e7805 */ /* 0x000fe4000001ff00 */
[----:B------:R-:W-:Y:S02]  /*6460*/  PLOP3.LUT P2, PT, PT, PT, UP1, 0x80, 0x8 ;  /* 0x000000000008781c */ /* 0x000fe40003f4f018 */
[----:B------:R-:W-:Y:S02]  /*6470*/  CS2R R28, SRZ ;  /* 0x00000000001c7805 */ /* 0x000fe4000001ff00 */
[----:B------:R-:W-:Y:S01]  /*6480*/  ISETP.NE.U32.OR P6, PT, R0, 0x1, !P1 ;  /* 0x000000010000780c */ /* 0x000fe20004fc5470 */
[----:B------:R-:W-:Y:S01]  /*6490*/  VIADD R62, R56, UR43 ;  /* 0x0000002b383e7c36 */ /* 0x000fe20008000000 */
[----:B------:R-:W-:Y:S02]  /*64a0*/  LOP3.LUT P4, R54, R46, 0xff, RZ, 0xc0, !PT ;  /* 0x000000ff2e367812 */ /* 0x000fe4000788c0ff */
[----:B------:R-:W-:Y:S02]  /*64b0*/  SEL R2, RZ, 0xffffffff, P3 ;  /* 0xffffffffff027807 */ /* 0x000fe40001800000 */
[----:B------:R-:W-:Y:S03]  /*64c0*/  P2R R61, PR, RZ, 0x40 ;  /* 0x00000040ff3d7803 */ /* 0x000fe60000000000 */
[----:B------:R-:W-:Y:S04]  /*64d0*/  @P2 SEL R2, R3, R2, !P4 ;  /* 0x0000000203022207 */ /* 0x000fe80006000000 */
[----:B------:R-:W-:Y:S02]  /*64e0*/  @P6 SHF.L.U32 R0, R59, 0x1f, RZ ;  /* 0x0000001f3b006819 */ /* 0x000fe400000006ff */
[----:B------:R-:W-:Y:S02]  /*64f0*/  LOP3.LUT R2, R2, 0x1, RZ, 0xc0, !PT ;  /* 0x0000000102027812 */ /* 0x000fe400078ec0ff */
[----:B------:R1:W2:Y:S02]  /*6500*/  @P6 SYNCS.PHASECHK.TRANS64.TRYWAIT P1, [UR43+0x30], R0 ;  /* 0x00003000ff0065a7 */ /* 0x0002a4000802112b */
[----:B------:R-:W-:Y:S04]  /*6510*/  ISETP.NE.U32.AND P5, PT, R2, 0x1, PT ;  /* 0x000000010200780c */ /* 0x000fe80003fa5070 */
[----:B------:R-:W-:Y:S02]  /*6520*/  P2R R64, PR, RZ, 0x20 ;  /* 0x00000020ff407803 */ /* 0x000fe40000000000 */
[----:B-1----:R-:W-:Y:S04]  /*6530*/  SHF.L.U32 R0, R58, 0x1f, RZ ;  /* 0x0000001f3a007819 */ /* 0x002fe800000006ff */
[----:B------:R1:W4:Y:S01]  /*6540*/  SYNCS.PHASECHK.TRANS64.TRYWAIT P0, [R53+URZ+0xa0], R0 ;  /* 0x0000a000350075a7 */ /* 0x00032200080011ff */
[----:B--2---:R-:W-:Y:S01]  /*6550*/  @P6 SEL R63, RZ, 0x1, !P1 ;  /* 0x00000001ff3f6807 */ /* 0x004fe20004800000 */
[----:B-1----:R-:W-:Y:S06]  /*6560*/  @!P6 BRA `(.L_x_108) ;  /* 0x000000000058e947 */ /* 0x002fec0003800000 */
[C---:B------:R-:W-:Y:S01]  /*6570*/  VIADD R2, R62.reuse, 0x200 ;  /* 0x000002003e027836 */ /* 0x040fe20000000000 */
[----:B------:R-:W-:Y:S01]  /*6580*/  LOP3.LUT P6, RZ, R45, 0x40, RZ, 0xc0, !PT ;  /* 0x000000402dff7812 */ /* 0x000fe200078cc0ff */
[----:B------:R-:W-:Y:S01]  /*6590*/  BSSY B0, `(.L_x_109) ;  /* 0x000000e000007945 */ /* 0x000fe20003800000 */
[----:B------:R-:W-:Y:S01]  /*65a0*/  ISETP.NE.AND P2, PT, R63, RZ, PT ;  /* 0x000000ff3f00720c */ /* 0x000fe20003f45270 */
[----:B------:R-:W-:Y:S01]  /*65b0*/  @P5 VIADD R4, R62, 0x210 ;  /* 0x000002103e045836 */ /* 0x000fe20000000000 */
[----:B------:R-:W-:Y:S01]  /*65c0*/  PLOP3.LUT P1, PT, PT, PT, PT, 0x8, 0x80 ;  /* 0x000000000080781c */ /* 0x000fe20003f2e170 */
[----:B------:R-:W-:Y:S01]  /*65d0*/  IMAD.MOV.U32 R39, RZ, RZ, RZ ;  /* 0x000000ffff277224 */ /* 0x000fe200078e00ff */
[----:B------:R-:W-:Y:S02]  /*65e0*/  @P5 PLOP3.LUT P1, PT, P6, PT, PT, 0x80, 0x8 ;  /* 0x000000000008581c */ /* 0x000fe4000372f070 */
[----:B------:R-:W-:Y:S02]  /*65f0*/  CS2R R36, SRZ ;  /* 0x0000000000247805 */ /* 0x000fe4000001ff00 */
[----:B------:R-:W-:Y:S02]  /*6600*/  CS2R R30, SRZ ;  /* 0x00000000001e7805 */ /* 0x000fe4000001ff00 */
[----:B------:R-:W-:Y:S07]  /*6610*/  CS2R R28, SRZ ;  /* 0x00000000001c7805 */ /* 0x000fee000001ff00 */
[----:B------:R-:W-:Y:S01]  /*6620*/  @P1 VIADD R4, R2, 0xfffffff0 ;  /* 0xfffffff002041836 */ /* 0x000fe20000000000 */
[----:B------:R-:W-:Y:S06]  /*6630*/  @P2 BRA `(.L_x_110) ;  /* 0x00000000000c2947 */ /* 0x000fec0003800000 */
[----:B------:R-:W-:Y:S04]  /*6640*/  SHF.L.U32 R3, R59, 0x1f, RZ ;  /* 0x0000001f3b037819 */ /* 0x000fe800000006ff */
[----:B------:R-:W1:Y:S02]  /*6650*/  SYNCS.PHASECHK.TRANS64.TRYWAIT P1, [UR43+0x30], R3 ;  /* 0x00003003ff0075a7 */ /* 0x000e64000802112b */
[----:B-1----:R-:W-:Y:S05]  /*6660*/  @!P1 BRA `(.L_x_111) ;  /* 0x0000003000349947 */ /* 0x002fea0003800000 */
.L_x_110:
[----:B------:R-:W-:Y:S05]  /*6670*/  BSYNC B0 ;  /* 0x0000000000007941 */ /* 0x000fea0003800000 */
.L_x_109:
[----:B------:R-:W-:Y:S01]  /*6680*/  ISETP.NE.AND P1, PT, R64, RZ, PT ;  /* 0x000000ff4000720c */ /* 0x000fe20003f25270 */
[----:B------:R-:W-:Y:S11]  /*6690*/  HFMA2 R26, -RZ, RZ, 0, 5.9604644775390625e-08 ;  /* 0x00000001ff1a7431 */ /* 0x000ff600000001ff */
[----:B------:R-:W-:Y:S01]  /*66a0*/  @!UPT UIADD3 URZ, UPT, UPT, URZ, URZ, URZ ;  /* 0x000000fffffff290 */ /* 0x000fe2000fffe0ff */
[----:B------:R2:W1:Y:S04]  /*66b0*/  @P1 LDS.128 R36, [R4] ;  /* 0x0000000004241984 */ /* 0x0004680000000c00 */
[----:B------:R2:W1:Y:S02]  /*66c0*/  @P1 LDS.128 R28, [R56+UR43+0x200] ;  /* 0x0002002b381c1984 */ /* 0x0004640008000c00 */
.L_x_108:
[----:B------:R-:W-:Y:S05]  /*66d0*/  BSYNC B1 ;  /* 0x0000000000017941 */ /* 0x000fea0003800000 */
.L_x_107:
[----:B-1----:R-:W-:Y:S04]  /*66e0*/  SHF.R.U32.HI R2, RZ, 0x15, R25 ;  /* 0x00000015ff027819 */ /* 0x002fe80000011619 */
[----:B------:R-:W-:Y:S01]  /*66f0*/  LOP3.LUT P1, RZ, R2, 0x3, R47, 0x48, !PT ;  /* 0x0000000302ff7812 */ /* 0x000fe2000782482f */
[----:B------:R-:W-:Y:S01]  /*6700*/  @!UPT UIADD3 URZ, UPT, UPT, URZ, URZ, URZ ;  /* 0x000000fffffff290 */ /* 0x000fe2000fffe0ff */
[----:B----4-:R-:W-:Y:S11]  /*6710*/  @P0 BRA `(.L_x_112) ;  /* 0x0000000000080947 */ /* 0x010ff60003800000 */
[----:B------:R-:W1:Y:S02]  /*6720*/  SYNCS.PHASECHK.TRANS64.TRYWAIT P0, [R53+URZ+0xa0], R0 ;  /* 0x0000a000350075a7 */ /* 0x000e6400080011ff */
[----:B-1----:R-:W-:Y:S05]  /*6730*/  @!P0 BRA `(.L_x_113) ;  /* 0x0000003000188947 */ /* 0x002fea0003800000 */
.L_x_112:
[----:B------:R-:W-:Y:S05]  /*6740*/  @!P1 BRA `(.L_x_114) ;  /* 0x0000000000409947 */ /* 0x000fea0003800000 */
[----:B------:R-:W4:Y:S01]  /*6750*/  LDCU.64 UR8, c[0x4][0x70] ;  /* 0x01000e00ff0877ac */ /* 0x000f220008000a00 */
[----:B------:R-:W-:Y:S01]  /*6760*/  MOV R3, 0x0 ;  /* 0x0000000000037802 */ /* 0x000fe20000000f00 */
[----:B------:R-:W-:Y:S02]  /*6770*/  HFMA2 R12, -RZ, RZ, 0, 5.9604644775390625e-08 ;  /* 0x00000001ff0c7431 */ /* 0x000fe400000001ff */
[----:B------:R-:W-:Y:S02]  /*6780*/  IMAD.MOV.U32 R8, RZ, RZ, 0x192 ;  /* 0x00000192ff087424 */ /* 0x000fe400078e00ff */
[----:B------:R-:W-:Y:S01]  /*6790*/  IMAD.MOV.U32 R13, RZ, RZ, RZ ;  /* 0x000000ffff0d7224 */ /* 0x000fe200078e00ff */
[----:B------:R-:W5:Y:S01]  /*67a0*/  LDCU.64 UR6, c[0x4][0x78] ;  /* 0x01000f00ff0677ac */ /* 0x000f620008000a00 */
[----:B------:R-:W1:Y:S01]  /*67b0*/  LDC.64 R2, c[0x4][R3] ;  /* 0x0100000003027b82 */ /* 0x000e620000000a00 */
[----:B------:R-:W3:Y:S01]  /*67c0*/  LDCU.64 UR4, c[0x4][0x10] ;  /* 0x01000200ff0477ac */ /* 0x000ee20008000a00 */
[----:B----4-:R-:W-:Y:S01]  /*67d0*/  MOV R5, UR9 ;  /* 0x0000000900057c02 */ /* 0x010fe20008000f00 */
[----:B--2---:R-:W-:Y:S01]  /*67e0*/  IMAD.U32 R4, RZ, RZ, UR8 ;  /* 0x00000008ff047e24 */ /* 0x004fe2000f8e00ff */
[----:B-----5:R-:W-:Y:S01]  /*67f0*/  MOV R7, UR7 ;  /* 0x0000000700077c02 */ /* 0x020fe20008000f00 */
[----:B------:R-:W-:Y:S01]  /*6800*/  IMAD.U32 R6, RZ, RZ, UR6 ;  /* 0x00000006ff067e24 */ /* 0x000fe2000f8e00ff */
[----:B---3--:R-:W-:Y:S01]  /*6810*/  MOV R11, UR5 ;  /* 0x00000005000b7c02 */ /* 0x008fe20008000f00 */
[----:B------:R-:W-:Y:S02]  /*6820*/  IMAD.U32 R10, RZ, RZ, UR4 ;  /* 0x00000004ff0a7e24 */ /* 0x000fe4000f8e00ff */
[----:B------:R-:W-:Y:S07]  /*6830*/  LEPC R20, `(.L_x_114) ;  /* 0x000000001014794e */ /* 0x000fee0000000000 */
[----:B-1----:R-:W-:Y:S05]  /*6840*/  CALL.ABS.NOINC R2 ;  /* 0x0000000002007343 */ /* 0x002fea0003c00000 */
.L_x_114:
[----:B------:R-:W-:Y:S05]  /*6850*/  WARPSYNC.ALL ;  /* 0x0000000000007948 */ /* 0x000fea0003800000 */
[----:B------:R-:W-:Y:S01]  /*6860*/  R2UR UR4, R25 ;  /* 0x00000000190472ca */ /* 0x000fe200000e0000 */
[--C-:B------:R-:W-:Y:S01]  /*6870*/  HADD2.F32 R3, -RZ, R28.reuse.H0_H0 ;  /* 0x2000001cff037230 */ /* 0x100fe20000004100 */
[----:B------:R-:W-:Y:S01]  /*6880*/  MOV R65, 0x10 ;  /* 0x0000001000417802 */ /* 0x000fe20000000f00 */
[--C-:B------:R-:W-:Y:S01]  /*6890*/  HADD2.F32 R20, -RZ, R29.reuse.H0_H0 ;  /* 0x2000001dff147230 */ /* 0x100fe20000004100 */
[----:B------:R-:W-:Y:S01]  /*68a0*/  LOP3.LUT P6, RZ, R45, 0x40, RZ, 0xc0, !PT ;  /* 0x000000402dff7812 */ /* 0x000fe200078cc0ff */
[----:B------:R-:W-:Y:S01]  /*68b0*/  HADD2.F32 R21, -RZ, R29.H1_H1 ;  /* 0x3000001dff157230 */ /* 0x000fe20000004100 */
[----:B------:R-:W-:Y:S01]  /*68c0*/  ISETP.NE.AND P0, PT, R60, RZ, PT ;  /* 0x000000ff3c00720c */ /* 0x000fe20003f05270 */
[----:B------:R-:W-:Y:S01]  /*68d0*/  BSSY.RECONVERGENT B0, `(.L_x_115) ;  /* 0x0000052000007945 */ /* 0x000fe20003800200 */
[----:B------:R-:W-:Y:S04]  /*68e0*/  SEL R65, R65, 0xfffffff0, !P6 ;  /* 0xfffffff041417807 */ /* 0x000fe80007000000 */
[----:B------:R-:W-:Y:S01]  /*68f0*/  IADD3 R62, PT, PT, R62, R65, RZ ;  /* 0x000000413e3e7210 */ /* 0x000fe20007ffe0ff */
[----:B--2---:R-:W1:Y:S02]  /*6900*/  LDTM.x16 R4, tmem[UR4] ;  /* 0x00000004000479ee */ /* 0x004e640008240000 */
[C---:B-1-3--:R-:W-:Y:S01]  /*6910*/  FMUL R0, R24.reuse, R4 ;  /* 0x0000000418007220 */ /* 0x04afe20000400000 */
[----:B------:R-:W-:Y:S02]  /*6920*/  HADD2.F32 R4, -RZ, R28.H1_H1 ;  /* 0x3000001cff047230 */ /* 0x000fe40000004100 */
[C---:B------:R-:W-:Y:S01]  /*6930*/  FMUL R2, R24.reuse, R5 ;  /* 0x0000000518027220 */ /* 0x040fe20000400000 */
[C---:B------:R-:W-:Y:S01]  /*6940*/  FMUL R7, R24.reuse, R7 ;  /* 0x0000000718077220 */ /* 0x040fe20000400000 */
[C---:B------:R-:W-:Y:S01]  /*6950*/  FFMA R0, R27.reuse, R3, R0 ;  /* 0x000000031b007223 */ /* 0x040fe20000000000 */
[C---:B------:R-:W-:Y:S01]  /*6960*/  FMUL R3, R24.reuse, R6 ;  /* 0x0000000618037220 */ /* 0x040fe20000400000 */
[C---:B------:R-:W-:Y:S01]  /*6970*/  FFMA R2, R27.reuse, R4, R2 ;  /* 0x000000041b027223 */ /* 0x040fe20000000002 */
[C---:B------:R-:W-:Y:S01]  /*6980*/  FMUL R4, R24.reuse, R8 ;  /* 0x0000000818047220 */ /* 0x040fe20000400000 */
[C---:B------:R-:W-:Y:S01]  /*6990*/  FMUL R8, R24.reuse, R12 ;  /* 0x0000000c18087220 */ /* 0x040fe20000400000 */
[----:B------:R-:W-:Y:S01]  /*69a0*/  FMUL R12, R24, R16 ;  /* 0x00000010180c7220 */ /* 0x000fe20000400000 */
[--C-:B------:R-:W-:Y:S01]  /*69b0*/  HADD2.F32 R16, -RZ, R30.reuse.H0_H0 ;  /* 0x2000001eff107230 */ /* 0x100fe20000004100 */
[----:B------:R-:W-:Y:S01]  /*69c0*/  F2FP.F16.F32.PACK_AB R32, R2, R0 ;  /* 0x000000000220723e */ /* 0x000fe200000000ff */
[----:B------:R-:W-:Y:S02]  /*69d0*/  HADD2.F32 R0, -RZ, R30.H1_H1 ;  /* 0x3000001eff007230 */ /* 0x000fe40000004100 */
[C---:B------:R-:W-:Y:S01]  /*69e0*/  FMUL R5, R24.reuse, R9 ;  /* 0x0000000918057220 */ /* 0x040fe20000400000 */
[C---:B------:R-:W-:Y:S01]  /*69f0*/  FFMA R3, R27.reuse, R20, R3 ;  /* 0x000000141b037223 */ /* 0x040fe20000000003 */
[C---:B------:R-:W-:Y:S01]  /*6a00*/  FFMA R7, R27.reuse, R21, R7 ;  /* 0x000000151b077223 */ /* 0x040fe20000000007 */
[--C-:B------:R-:W-:Y:S02]  /*6a10*/  HADD2.F32 R2, -RZ, R31.reuse.H0_H0 ;  /* 0x2000001fff027230 */ /* 0x100fe40000004100 */
[C---:B------:R-:W-:Y:S01]  /*6a20*/  FFMA R4, R27.reuse, R16, R4 ;  /* 0x000000101b047223 */ /* 0x040fe20000000004 */
[C---:B------:R-:W-:Y:S01]  /*6a30*/  FMUL R6, R24.reuse, R10 ;  /* 0x0000000a18067220 */ /* 0x040fe20000400000 */
[C---:B------:R-:W-:Y:S01]  /*6a40*/  FFMA R5, R27.reuse, R0, R5 ;  /* 0x000000001b057223 */ /* 0x040fe20000000005 */
[----:B------:R-:W-:Y:S02]  /*6a50*/  HADD2.F32 R16, -RZ, R31.H1_H1 ;  /* 0x3000001fff107230 */ /* 0x000fe40000004100 */
[C---:B------:R-:W-:Y:S01]  /*6a60*/  FMUL R11, R24.reuse, R11 ;  /* 0x0000000b180b7220 */ /* 0x040fe20000400000 */
[--C-:B------:R-:W-:Y:S02]  /*6a70*/  HADD2.F32 R0, -RZ, R36.reuse.H0_H0 ;  /* 0x20000024ff007230 */ /* 0x100fe40000004100 */
[----:B------:R-:W-:Y:S01]  /*6a80*/  FFMA R6, R27, R2, R6 ;  /* 0x000000021b067223 */ /* 0x000fe20000000006 */
[----:B------:R-:W-:Y:S01]  /*6a90*/  F2FP.F16.F32.PACK_AB R33, R7, R3 ;  /* 0x000000030721723e */ /* 0x000fe200000000ff */
[----:B------:R-:W-:Y:S02]  /*6aa0*/  HADD2.F32 R2, -RZ, R36.H1_H1 ;  /* 0x30000024ff027230 */ /* 0x000fe40000004100 */
[C---:B------:R-:W-:Y:S01]  /*6ab0*/  FFMA R11, R27.reuse, R16, R11 ;  /* 0x000000101b0b7223 */ /* 0x040fe2000000000b */
[C---:B------:R-:W-:Y:S01]  /*6ac0*/  FMUL R9, R24.reuse, R13 ;  /* 0x0000000d18097220 */ /* 0x040fe20000400000 */
[--C-:B------:R-:W-:Y:S02]  /*6ad0*/  HADD2.F32 R3, -RZ, R37.reuse.H0_H0 ;  /* 0x20000025ff037230 */ /* 0x100fe40000004100 */
[C---:B------:R-:W-:Y:S01]  /*6ae0*/  FFMA R8, R27.reuse, R0, R8 ;  /* 0x000000001b087223 */ /* 0x040fe20000000008 */
[C---:B------:R-:W-:Y:S01]  /*6af0*/  FMUL R10, R24.reuse, R14 ;  /* 0x0000000e180a7220 */ /* 0x040fe20000400000 */
[----:B------:R-:W-:Y:S02]  /*6b00*/  HADD2.F32 R0, -RZ, R37.H1_H1 ;  /* 0x30000025ff007230 */ /* 0x000fe40000004100 */
[C---:B------:R-:W-:Y:S01]  /*6b10*/  FMUL R15, R24.reuse, R15 ;  /* 0x0000000f180f7220 */ /* 0x040fe20000400000 */
[C---:B------:R-:W-:Y:S01]  /*6b20*/  FFMA R9, R27.reuse, R2, R9 ;  /* 0x000000021b097223 */ /* 0x040fe20000000009 */
[----:B------:R-:W-:Y:S01]  /*6b30*/  FFMA R10, R27, R3, R10 ;  /* 0x000000031b0a7223 */ /* 0x000fe2000000000a */
[--C-:B------:R-:W-:Y:S01]  /*6b40*/  HADD2.F32 R2, -RZ, R38.reuse.H0_H0 ;  /* 0x20000026ff027230 */ /* 0x100fe20000004100 */
[----:B------:R-:W-:Y:S01]  /*6b50*/  F2FP.F16.F32.PACK_AB R34, R5, R4 ;  /* 0x000000040522723e */ /* 0x000fe200000000ff */
[----:B------:R-:W-:Y:S02]  /*6b60*/  HADD2.F32 R3, -RZ, R38.H1_H1 ;  /* 0x30000026ff037230 */ /* 0x000fe40000004100 */
[----:B------:R-:W-:Y:S01]  /*6b70*/  FFMA R15, R27, R0, R15 ;  /* 0x000000001b0f7223 */ /* 0x000fe2000000000f */
[C---:B------:R-:W-:Y:S01]  /*6b80*/  FMUL R13, R24.reuse, R17 ;  /* 0x00000011180d7220 */ /* 0x040fe20000400000 */
[--C-:B------:R-:W-:Y:S02]  /*6b90*/  HADD2.F32 R4, -RZ, R39.reuse.H0_H0 ;  /* 0x20000027ff047230 */ /* 0x100fe40000004100 */
[C---:B------:R-:W-:Y:S01]  /*6ba0*/  FMUL R14, R24.reuse, R18 ;  /* 0x00000012180e7220 */ /* 0x040fe20000400000 */
[----:B------:R-:W-:Y:S02]  /*6bb0*/  HADD2.F32 R0, -RZ, R39.H1_H1 ;  /* 0x30000027ff007230 */ /* 0x000fe40000004100 */
[----:B------:R-:W-:Y:S01]  /*6bc0*/  FMUL R19, R24, R19 ;  /* 0x0000001318137220 */ /* 0x000fe20000400000 */
[----:B------:R-:W-:Y:S01]  /*6bd0*/  F2FP.F16.F32.PACK_AB R35, R11, R6 ;  /* 0x000000060b23723e */ /* 0x000fe200000000ff */
[C---:B------:R-:W-:Y:S01]  /*6be0*/  FFMA R12, R27.reuse, R2, R12 ;  /* 0x000000021b0c7223 */ /* 0x040fe2000000000c */
[C---:B------:R-:W-:Y:S01]  /*6bf0*/  FFMA R13, R27.reuse, R3, R13 ;  /* 0x000000031b0d7223 */ /* 0x040fe2000000000d */
[C---:B------:R-:W-:Y:S01]  /*6c00*/  FFMA R14, R27.reuse, R4, R14 ;  /* 0x000000041b0e7223 */ /* 0x040fe2000000000e */
[----:B------:R-:W-:Y:S01]  /*6c10*/  FFMA R19, R27, R0, R19 ;  /* 0x000000001b137223 */ /* 0x000fe20000000013 */
[----:B------:R1:W-:Y:S01]  /*6c20*/  STS.128 [R56+UR43+0x200], R32 ;  /* 0x0002002038007988 */ /* 0x0003e20008000c2b */
[----:B------:R-:W-:Y:S02]  /*6c30*/  F2FP.F16.F32.PACK_AB R8, R9, R8 ;  /* 0x000000080908723e */ /* 0x000fe400000000ff */
[----:B------:R-:W-:Y:S02]  /*6c40*/  F2FP.F16.F32.PACK_AB R9, R15, R10 ;  /* 0x0000000a0f09723e */ /* 0x000fe400000000ff */
[----:B------:R-:W-:Y:S02]  /*6c50*/  F2FP.F16.F32.PACK_AB R10, R13, R12 ;  /* 0x0000000c0d0a723e */ /* 0x000fe400000000ff */
[----:B------:R-:W-:Y:S05]  /*6c60*/  F2FP.F16.F32.PACK_AB R11, R19, R14 ;  /* 0x0000000e130b723e */ /* 0x000fea00000000ff */
[----:B------:R1:W-:Y:S01]  /*6c70*/  STS.128 [R62+0x200], R8 ;  /* 0x000200083e007388 */ /* 0x0003e20000000c00 */
[----:B------:R-:W-:Y:S01]  /*6c80*/  @!PT LDS RZ, [RZ] ;  /* 0x00000000fffff984 */ /* 0x000fe20000000800 */
[----:B------:R-:W-:Y:S01]  /*6c90*/  @!PT LDS RZ, [RZ] ;  /* 0x00000000fffff984 */ /* 0x000fe20000000800 */
[----:B------:R-:W-:Y:S01]  /*6ca0*/  @!PT LDS RZ, [RZ] ;  /* 0x00000000fffff984 */ /* 0x000fe20000000800 */
[----:B------:R-:W-:Y:S01]  /*6cb0*/  @!PT LDS RZ, [RZ] ;  /* 0x00000000fffff984 */ /* 0x000fe20000000800 */
[----:B------:R2:W-:Y:S07]  /*6cc0*/  MEMBAR.ALL.CTA ;  /* 0x0000000000007992 */ /* 0x0005ee0000008000 */
[----:B--2---:R-:W2:Y:S02]  /*6cd0*/  FENCE.VIEW.ASYNC.S ;  /* 0x00000000000073c6 */ /* 0x004ea40000000000 */
[----:B--2---:R-:W-:Y:S06]  /*6ce0*/  BAR.SYNC.DEFER_BLOCKING 0x1, 0x80 ;  /* 0x0042000000007b1d */ /* 0x004fec0000010000 */
[----:B------:R-:W-:Y:S05]  /*6cf0*/  @P0 BRA `(.L_x_116) ;  /* 0x00000000003c0947 */ /* 0x000fea0003800000 */
[----:B------:R-:W2:Y:S01]  /*6d00*/  LDCU.64 UR6, c[0x0][0x348] ;  /* 0x00006900ff0677ac */ /* 0x000ea20008000a00 */
[----:B------:R-:W-:Y:S01]  /*6d10*/  UIADD3 UR4, UPT, UPT, UR43, 0x200, URZ ;  /* 0x000002002b047890 */ /* 0x000fe2000fffe0ff */
[----:B------:R-:W-:Y:S01]  /*6d20*/  UMOV UR51, UR36 ;  /* 0x0000002400337c82 */ /* 0x000fe20008000000 */
[----:B------:R-:W-:Y:S02]  /*6d30*/  UIADD3 UR9, UPT, UPT, UR49, 0x40, URZ ;  /* 0x0000004031097890 */ /* 0x000fe4000fffe0ff */
[----:B------:R-:W-:Y:S02]  /*6d40*/  UIADD3 UR8, UPT, UPT, UR43, 0xa00, URZ ;  /* 0x00000a002b087890 */ /* 0x000fe4000fffe0ff */
[----:B------:R-:W-:Y:S01]  /*6d50*/  MOV R52, UR4 ;  /* 0x0000000400347c02 */ /* 0x000fe20008000f00 */
[----:B------:R-:W-:Y:S01]  /*6d60*/  UMOV UR10, UR50 ;  /* 0x00000032000a7c82 */ /* 0x000fe20008000000 */
[----:B------:R-:W-:Y:S02]  /*6d70*/  UMOV UR11, UR36 ;  /* 0x00000024000b7c82 */ /* 0x000fe40008000000 */
[----:B------:R-:W-:Y:S01]  /*6d80*/  R2UR UR48, R52 ;  /* 0x00000000343072ca */ /* 0x000fe200000e0000 */
[----:B--2---:R-:W-:Y:S04]  /*6d90*/  UIADD3 UR4, UP0, UPT, UR6, 0x680, URZ ;  /* 0x0000068006047890 */ /* 0x004fe8000ff1e0ff */
[----:B------:R-:W-:Y:S09]  /*6da0*/  UIADD3.X UR5, UPT, UPT, URZ, UR7, URZ, UP0, !UPT ;  /* 0x00000007ff057290 */ /* 0x000ff200087fe4ff */
[----:B------:R2:W-:Y:S01]  /*6db0*/  UTMASTG.3D [UR48], [UR4] ;  /* 0x00000030040073b5 */ /* 0x0005e20008010000 */
[----:B------:R2:W-:Y:S01]  /*6dc0*/  UTMASTG.3D [UR8], [UR4] ;  /* 0x00000008040073b5 */ /* 0x0005e20008010000 */
[----:B------:R0:W-:Y:S01]  /*6dd0*/  UTMACMDFLUSH ;  /* 0x00000000000079b7 */ /* 0x0001e20000000000 */
[----:B--2---:R-:W-:Y:S04]  /*6de0*/  DEPBAR.LE SB0, 0x1 ;  /* 0x000080400000791a */ /* 0x004fe80000000000 */
.L_x_116:
[----:B------:R-:W-:Y:S05]  /*6df0*/  BSYNC.RECONVERGENT B0 ;  /* 0x0000000000007941 */ /* 0x000fea0003800200 */
.L_x_115:
[----:B------:R-:W-:Y:S01]  /*6e00*/  BAR.SYNC.DEFER_BLOCKING 0x1, 0x80 ;  /* 0x0042000000007b1d */ /* 0x000fe20000010000 */
[----:B------:R-:W-:Y:S01]  /*6e10*/  ISETP.NE.AND P1, PT, R61, RZ, PT ;  /* 0x000000ff3d00720c */ /* 0x000fe20003f25270 */
[----:B------:R-:W-:Y:S01]  /*6e20*/  UISETP.NE.AND UP0, UPT, UR52, URZ, UPT ;  /* 0x000000ff3400728c */ /* 0x000fe2000bf05270 */
[----:B------:R-:W-:Y:S11]  /*6e30*/  LEA R2, R26, UR43, 0x3 ;  /* 0x0000002b1a027c11 */ /* 0x000ff6000f8e18ff */
[----:B------:R-:W-:Y:S01]  /*6e40*/  @P1 SHF.L.U32 R3, R59, 0x1f, RZ ;  /* 0x0000001f3b031819 */ /* 0x000fe200000006ff */
[----:B------:R-:W-:Y:S06]  /*6e50*/  BRA.U !UP0, `(.L_x_117) ;  /* 0x0000000108247547 */ /* 0x000fec000b800000 */
[----:B------:R-:W-:Y:S01]  /*6e60*/  IMAD.U32 R4, RZ, RZ, UR46 ;  /* 0x0000002eff047e24 */ /* 0x000fe2000f8e00ff */
[----:B------:R-:W-:Y:S01]  /*6e70*/  MOV R0, UR47 ;  /* 0x0000002f00007c02 */ /* 0x000fe20008000f00 */
[----:B------:R-:W-:Y:S03]  /*6e80*/  UIADD3 UR4, UPT, UPT, UR46, 0x1, URZ ;  /* 0x000000012e047890 */ /* 0x000fe6000fffe0ff */
[----:B------:R-:W-:Y:S01]  /*6e90*/  @P1 LEA R4, R4, UR43, 0x3 ;  /* 0x0000002b04041c11 */ /* 0x000fe2000f8e18ff */
[----:B------:R-:W-:Y:S04]  /*6ea0*/  UISETP.NE.AND UP0, UPT, UR4, 0x4, UPT ;  /* 0x000000040400788c */ /* 0x000fe8000bf05270 */
[----:B------:R-:W-:Y:S01]  /*6eb0*/  @P1 VIADD R4, R4, 0x50 ;  /* 0x0000005004041836 */ /* 0x000fe20000000000 */
[----:B------:R-:W-:Y:S04]  /*6ec0*/  USEL UR46, UR4, URZ, UP0 ;  /* 0x000000ff042e7287 */ /* 0x000fe80008000000 */
[----:B------:R-:W-:Y:S04]  /*6ed0*/  @P1 PRMT R0, R0, 0x654, R4 ;  /* 0x0000065400001816 */ /* 0x000fe80000000004 */
[----:B------:R2:W-:Y:S04]  /*6ee0*/  @P1 SYNCS.ARRIVE.TRANS64.RED.A1T0 RZ, [R0+URZ], RZ ;  /* 0x000000ff00ff19a7 */ /* 0x0005e800081004ff */
.L_x_117:
[----:B------:R-:W3:Y:S01]  /*6ef0*/  @P1 SYNCS.PHASECHK.TRANS64.TRYWAIT P0, [R2+URZ+0x30], R3 ;  /* 0x00003003020015a7 */ /* 0x000ee200080011ff */
[----:B------:R-:W-:Y:S01]  /*6f00*/  BSSY B1, `(.L_x_118) ;  /* 0x0000012000017945 */ /* 0x000fe20003800000 */
[----:B---3--:R-:W-:Y:S03]  /*6f10*/  @P1 SEL R63, RZ, 0x1, !P0 ;  /* 0x00000001ff3f1807 */ /* 0x008fe60004000000 */
[----:B------:R-:W-:Y:S05]  /*6f20*/  @!P1 BRA `(.L_x_119) ;  /* 0x00000000003c9947 */ /* 0x000fea0003800000 */
[----:B------:R-:W-:Y:S01]  /*6f30*/  ISETP.NE.AND P1, PT, R64, RZ, PT ;  /* 0x000000ff4000720c */ /* 0x000fe20003f25270 */
[----:B------:R-:W-:Y:S01]  /*6f40*/  BSSY B0, `(.L_x_120) ;  /* 0x0000009000007945 */ /* 0x000fe20003800000 */
[----:B------:R-:W-:Y:S11]  /*6f50*/  ISETP.NE.AND P0, PT, R63, RZ, PT ;  /* 0x000000ff3f00720c */ /* 0x000ff60003f05270 */
[----:B------:R-:W-:Y:S05]  /*6f60*/  @P1 IMAD R4, R26, 0x1000, R56 ;  /* 0x000010001a041824 */ /* 0x000fea00078e0238 */
[----:B------:R-:W-:Y:S05]  /*6f70*/  @P1 IADD3 R3, PT, PT, R4, UR43, RZ ;  /* 0x0000002b04031c10 */ /* 0x000fea000fffe0ff */
[----:B------:R-:W-:Y:S01]  /*6f80*/  @P1 IMAD.IADD R3, R65, 0x1, R3 ;  /* 0x0000000141031824 */ /* 0x000fe200078e0203 */
[----:B------:R-:W-:Y:S06]  /*6f90*/  @P0 BRA `(.L_x_121) ;  /* 0x00000000000c0947 */ /* 0x000fec0003800000 */
[----:B--2---:R-:W-:Y:S04]  /*6fa0*/  SHF.L.U32 R0, R59, 0x1f, RZ ;  /* 0x0000001f3b007819 */ /* 0x004fe800000006ff */
[----:B------:R-:W2:Y:S02]  /*6fb0*/  SYNCS.PHASECHK.TRANS64.TRYWAIT P0, [R2+URZ+0x30], R0 ;  /* 0x00003000020075a7 */ /* 0x000ea400080011ff */
[----:B--2---:R-:W-:Y:S05]  /*6fc0*/  @!P0 BRA `(.L_x_122) ;  /* 0x0000002800088947 */ /* 0x004fea0003800000 */
.L_x_121:
[----:B------:R-:W-:Y:S05]  /*6fd0*/  BSYNC B0 ;  /* 0x0000000000007941 */ /* 0x000fea0003800000 */
.L_x_120:
[----:B------:R-:W-:Y:S02]  /*6fe0*/  ISETP.NE.AND P0, PT, R64, RZ, PT ;  /* 0x000000ff4000720c */ /* 0x000fe40003f05270 */
[----:B------:R-:W-:Y:S11]  /*6ff0*/  IADD3 R26, PT, PT, R26, 0x1, RZ ;  /* 0x000000011a1a7810 */ /* 0x000ff60007ffe0ff */
[----:B------:R3:W4:Y:S04]  /*7000*/  @P0 LDS.128 R28, [R4+UR43+0x200] ;  /* 0x0002002b041c0984 */ /* 0x0007280008000c00 */
[----:B------:R3:W1:Y:S02]  /*7010*/  @P0 LDS.128 R36, [R3+0x200] ;  /* 0x0002000003240984 */ /* 0x0006640000000c00 */
.L_x_119:
[----:B------:R-:W-:Y:S05]  /*7020*/  BSYNC B1 ;  /* 0x0000000000017941 */ /* 0x000fea0003800000 */
.L_x_118:
[----:B--2---:R-:W-:Y:S05]  /*7030*/  VIADD R0, R25, 0x10 ;  /* 0x0000001019007836 */ /* 0x004fea0000000000 */
[----:B------:R-:W-:Y:S04]  /*7040*/  SHF.R.U32.HI R0, RZ, 0x15, R0 ;  /* 0x00000015ff007819 */ /* 0x000fe80000011600 */
[----:B------:R-:W-:Y:S11]  /*7050*/  LOP3.LUT P0, RZ, R0, 0x3, R47, 0x48, !PT ;  /* 0x0000000300ff7812 */ /* 0x000ff6000780482f */
[----:B------:R-:W-:Y:S02]  /*7060*/  @!UPT UIADD3 URZ, UPT, UPT, URZ, URZ, URZ ;  /* 0x000000fffffff290 */ /* 0x000fe4000fffe0ff */
[----:B------:R-:W-:Y:S05]  /*7070*/  @!P0 BRA `(.L_x_123) ;  /* 0x0000000000408947 */ /* 0x000fea0003800000 */
[----:B------:R-:W2:Y:S01]  /*7080*/  LDCU.64 UR8, c[0x4][0x70] ;  /* 0x01000e00ff0877ac */ /* 0x000ea20008000a00 */
[----:B---3--:R-:W-:Y:S01]  /*7090*/  MOV R3, 0x0 ;  /* 0x0000000000037802 */ /* 0x008fe20000000f00 */
[----:B------:R-:W-:Y:S02]  /*70a0*/  HFMA2 R12, -RZ, RZ, 0, 5.9604644775390625e-08 ;  /* 0x00000001ff0c7431 */ /* 0x000fe400000001ff */
[----:B-1----:R-:W-:Y:S02]  /*70b0*/  IMAD.MOV.U32 R8, RZ, RZ, 0x192 ;  /* 0x00000192ff087424 */ /* 0x002fe400078e00ff */
[----:B------:R-:W-:Y:S01]  /*70c0*/  IMAD.MOV.U32 R13, RZ, RZ, RZ ;  /* 0x000000ffff0d7224 */ /* 0x000fe200078e00ff */
[----:B------:R-:W1:Y:S01]  /*70d0*/  LDCU.64 UR6, c[0x4][0x78] ;  /* 0x01000f00ff0677ac */ /* 0x000e620008000a00 */
[----:B------:R-:W3:Y:S01]  /*70e0*/  LDC.64 R2, c[0x4][R3] ;  /* 0x0100000003027b82 */ /* 0x000ee20000000a00 */
[----:B------:R-:W5:Y:S01]  /*70f0*/  LDCU.64 UR4, c[0x4][0x10] ;  /* 0x01000200ff0477ac */ /* 0x000f620008000a00 */
[----:B--2---:R-:W-:Y:S01]  /*7100*/  MOV R5, UR9 ;  /* 0x0000000900057c02 */ /* 0x004fe20008000f00 */
[----:B------:R-:W-:Y:S01]  /*7110*/  IMAD.U32 R4, RZ, RZ, UR8 ;  /* 0x00000008ff047e24 */ /* 0x000fe2000f8e00ff */
[----:B-1----:R-:W-:Y:S01]  /*7120*/  MOV R7, UR7 ;  /* 0x0000000700077c02 */ /* 0x002fe20008000f00 */
[----:B------:R-:W-:Y:S01]  /*7130*/  IMAD.U32 R6, RZ, RZ, UR6 ;  /* 0x00000006ff067e24 */ /* 0x000fe2000f8e00ff */
[----:B-----5:R-:W-:Y:S01]  /*7140*/  MOV R11, UR5 ;  /* 0x00000005000b7c02 */ /* 0x020fe20008000f00 */
[----:B------:R-:W-:Y:S02]  /*7150*/  IMAD.U32 R10, RZ, RZ, UR4 ;  /* 0x00000004ff0a7e24 */ /* 0x000fe4000f8e00ff */
[----:B------:R-:W-:Y:S07]  /*7160*/  LEPC R20, `(.L_x_123) ;  /* 0x000000001014794e */ /* 0x000fee0000000000 */
[----:B---34-:R-:W-:Y:S05]  /*7170*/  CALL.ABS.NOINC R2 ;  /* 0x0000000002007343 */ /* 0x018fea0003c00000 */
.L_x_123:
[----:B------:R-:W-:Y:S01]  /*7180*/  ISETP.NE.AND P6, PT, R61, RZ, PT ;  /* 0x000000ff3d00720c */ /* 0x000fe20003fc5270 */
[----:B------:R-:W-:Y:S05]  /*7190*/  WARPSYNC.ALL ;  /* 0x0000000000007948 */ /* 0x000fea0003800000 */
[----:B------:R-:W-:Y:S01]  /*71a0*/  R2UR UR4, R25 ;  /* 0x00000000190472ca */ /* 0x000fe200000e0000 */
[----:B---34-:R-:W-:Y:S01]  /*71b0*/  HADD2.F32 R3, -RZ, R28.H0_H0 ;  /* 0x2000001cff037230 */ /* 0x018fe20000004100 */
[----:B------:R-:W-:Y:S01]  /*71c0*/  ISETP.NE.AND P0, PT, R60, RZ, PT ;  /* 0x000000ff3c00720c */ /* 0x000fe20003f05270 */
[----:B------:R-:W-:Y:S01]  /*71d0*/  HADD2.F32 R20, -RZ, R30.H0_H0 ;  /* 0x2000001eff147230 */ /* 0x000fe20000004100 */
[----:B------:R-:W-:Y:S09]  /*71e0*/  BSSY.RECONVERGENT B0, `(.L_x_124) ;  /* 0x0000058000007945 */ /* 0x000ff20003800200 */
[----:B-1----:R-:W1:Y:S02]  /*71f0*/  LDTM.x16 R4, tmem[UR4+0x10] ;  /* 0x00001004000479ee */ /* 0x002e640008240000 */
[C---:B-1----:R-:W-:Y:S01]  /*7200*/  FMUL R0, R24.reuse, R4 ;  /* 0x0000000418007220 */ /* 0x042fe20000400000 */
[----:B------:R-:W-:Y:S02]  /*7210*/  HADD2.F32 R4, -RZ, R28.H1_H1 ;  /* 0x3000001cff047230 */ /* 0x000fe40000004100 */
[C---:B------:R-:W-:Y:S01]  /*7220*/  FMUL R2, R24.reuse, R5 ;  /* 0x0000000518027220 */ /* 0x040fe20000400000 */
[--C-:B------:R-:W-:Y:S02]  /*7230*/  HADD2.F32 R5, -RZ, R29.reuse.H0_H0 ;  /* 0x2000001dff057230 */ /* 0x100fe40000004100 */
[C---:B------:R-:W-:Y:S01]  /*7240*/  FFMA R0, R27.reuse, R3, R0 ;  /* 0x000000031b007223 */ /* 0x040fe20000000000 */
[C---:B------:R-:W-:Y:S01]  /*7250*/  FMUL R3, R24.reuse, R6 ;  /* 0x0000000618037220 */ /* 0x040fe20000400000 */
[----:B------:R-:W-:Y:S02]  /*7260*/  HADD2.F32 R6, -RZ, R29.H1_H1 ;  /* 0x3000001dff067230 */ /* 0x000fe40000004100 */
[C---:B------:R-:W-:Y:S01]  /*7270*/  FFMA R2, R27.reuse, R4, R2 ;  /* 0x000000041b027223 */ /* 0x040fe20000000002 */
[C---:B------:R-:W-:Y:S01]  /*7280*/  FMUL R7, R24.reuse, R7 ;  /* 0x0000000718077220 */ /* 0x040fe20000400000 */
[C---:B------:R-:W-:Y:S01]  /*7290*/  FFMA R3, R27.reuse, R5, R3 ;  /* 0x000000051b037223 */ /* 0x040fe20000000003 */
[C---:B------:R-:W-:Y:S01]  /*72a0*/  FMUL R4, R24.reuse, R8 ;  /* 0x0000000818047220 */ /* 0x040fe20000400000 */
[----:B------:R-:W-:Y:S01]  /*72b0*/  FMUL R5, R24, R9 ;  /* 0x0000000918057220 */ /* 0x000fe20000400000 */
[----:B------:R-:W-:Y:S01]  /*72c0*/  F2FP.F16.F32.PACK_AB R32, R2, R0 ;  /* 0x000000000220723e */ /* 0x000fe200000000ff */
[C---:B------:R-:W-:Y:S01]  /*72d0*/  FFMA R7, R27.reuse, R6, R7 ;  /* 0x000000061b077223 */ /* 0x040fe20000000007 */
[----:B------:R-:W-:Y:S02]  /*72e0*/  HADD2.F32 R0, -RZ, R30.H1_H1 ;  /* 0x3000001eff007230 */ /* 0x000fe40000004100 */
[----:B------:R-:W-:Y:S01]  /*72f0*/  FFMA R4, R27, R20, R4 ;  /* 0x000000141b047223 */ /* 0x000fe20000000004 */
[--C-:B------:R-:W-:Y:S02]  /*7300*/  HADD2.F32 R2, -RZ, R31.reuse.H0_H0 ;  /* 0x2000001fff027230 */ /* 0x100fe40000004100 */
[C---:B------:R-:W-:Y:S01]  /*7310*/  FMUL R6, R24.reuse, R10 ;  /* 0x0000000a18067220 */ /* 0x040fe20000400000 */
[----:B------:R-:W-:Y:S01]  /*7320*/  F2FP.F16.F32.PACK_AB R33, R7, R3 ;  /* 0x000000030721723e */ /* 0x000fe200000000ff */
[----:B------:R-:W-:Y:S02]  /*7330*/  HADD2.F32 R3, -RZ, R31.H1_H1 ;  /* 0x3000001fff037230 */ /* 0x000fe40000004100 */
[C---:B------:R-:W-:Y:S01]  /*7340*/  FFMA R5, R27.reuse, R0, R5 ;  /* 0x000000001b057223 */ /* 0x040fe20000000005 */
[C---:B------:R-:W-:Y:S01]  /*7350*/  FMUL R11, R24.reuse, R11 ;  /* 0x0000000b180b7220 */ /* 0x040fe20000400000 */
[--C-:B------:R-:W-:Y:S02]  /*7360*/  HADD2.F32 R7, -RZ, R36.reuse.H0_H0 ;  /* 0x20000024ff077230 */ /* 0x100fe40000004100 */
[C---:B------:R-:W-:Y:S01]  /*7370*/  FMUL R8, R24.reuse, R12 ;  /* 0x0000000c18087220 */ /* 0x040fe20000400000 */
[----:B------:R-:W-:Y:S02]  /*7380*/  HADD2.F32 R0, -RZ, R36.H1_H1 ;  /* 0x30000024ff007230 */ /* 0x000fe40000004100 */
[C---:B------:R-:W-:Y:S01]  /*7390*/  FMUL R9, R24.reuse, R13 ;  /* 0x0000000d18097220 */ /* 0x040fe20000400000 */
[C---:B------:R-:W-:Y:S01]  /*73a0*/  FFMA R6, R27.reuse, R2, R6 ;  /* 0x000000021b067223 */ /* 0x040fe20000000006 */
[C---:B------:R-:W-:Y:S01]  /*73b0*/  FFMA R11, R27.reuse, R3, R11 ;  /* 0x000000031b0b7223 */ /* 0x040fe2000000000b */
[C---:B------:R-:W-:Y:S01]  /*73c0*/  FFMA R8, R27.reuse, R7, R8 ;  /* 0x000000071b087223 */ /* 0x040fe20000000008 */
[C---:B------:R-:W-:Y:S01]  /*73d0*/  FFMA R9, R27.reuse, R0, R9 ;  /* 0x000000001b097223 */ /* 0x040fe20000000009 */
[--C-:B------:R-:W-:Y:S02]  /*73e0*/  HADD2.F32 R2, -RZ, R37.reuse.H0_H0 ;  /* 0x20000025ff027230 */ /* 0x100fe40000004100 */
[C---:B------:R-:W-:Y:S01]  /*73f0*/  FMUL R10, R24.reuse, R14 ;  /* 0x0000000e180a7220 */ /* 0x040fe20000400000 */
[----:B------:R-:W-:Y:S02]  /*7400*/  HADD2.F32 R0, -RZ, R37.H1_H1 ;  /* 0x30000025ff007230 */ /* 0x000fe40000004100 */
[C---:B------:R-:W-:Y:S01]  /*7410*/  FMUL R15, R24.reuse, R15 ;  /* 0x0000000f180f7220 */ /* 0x040fe20000400000 */
[C---:B------:R-:W-:Y:S01]  /*7420*/  FMUL R12, R24.reuse, R16 ;  /* 0x00000010180c7220 */ /* 0x040fe20000400000 */
[C---:B------:R-:W-:Y:S01]  /*7430*/  FFMA R10, R27.reuse, R2, R10 ;  /* 0x000000021b0a7223 */ /* 0x040fe2000000000a */
[--C-:B------:R-:W-:Y:S02]  /*7440*/  HADD2.F32 R2, -RZ, R38.reuse.H0_H0 ;  /* 0x20000026ff027230 */ /* 0x100fe40000004100 */
[----:B------:R-:W-:Y:S01]  /*7450*/  FFMA R15, R27, R0, R15 ;  /* 0x000000001b0f7223 */ /* 0x000fe2000000000f */
[----:B------:R-:W-:Y:S01]  /*7460*/  HADD2.F32 R0, -RZ, R38.H1_H1 ;  /* 0x30000026ff007230 */ /* 0x000fe20000004100 */
[----:B------:R-:W-:Y:S01]  /*7470*/  F2FP.F16.F32.PACK_AB R34, R5, R4 ;  /* 0x000000040522723e */ /* 0x000fe200000000ff */
        /* <DEDUP_REMOVED lines=14> */
[----:B------:R-:W-:Y:S02]  /*7560*/  F2FP.F16.F32.PACK_AB R11, R19, R14 ;  /* 0x0000000e130b723e */ /* 0x000fe400000000ff */
[----:B------:R-:W-:Y:S02]  /*7570*/  MOV R2, UR46 ;  /* 0x0000002e00027c02 */ /* 0x000fe40008000f00 */
[----:B------:R-:W-:Y:S01]  /*7580*/  MOV R0, UR47 ;  /* 0x0000002f00007c02 */ /* 0x000fe20008000f00 */
[----:B------:R1:W-:Y:S01]  /*7590*/  STS.128 [R62+0x1200], R8 ;  /* 0x001200083e007388 */ /* 0x0003e20000000c00 */
[----:B------:R-:W-:Y:S02]  /*75a0*/  @P6 LEA R2, R2, UR43, 0x3 ;  /* 0x0000002b02026c11 */ /* 0x000fe4000f8e18ff */
[----:B------:R-:W-:Y:S02]  /*75b0*/  @P6 SHF.L.U32 R3, R59, 0x1f, RZ ;  /* 0x0000001f3b036819 */ /* 0x000fe400000006ff */
[----:B------:R-:W-:Y:S01]  /*75c0*/  @P6 IADD3 R2, PT, PT, R2, 0x50, RZ ;  /* 0x0000005002026810 */ /* 0x000fe20007ffe0ff */
[----:B------:R-:W-:Y:S01]  /*75d0*/  @!PT LDS RZ, [RZ] ;  /* 0x00000000fffff984 */ /* 0x000fe20000000800 */
[----:B------:R-:W-:Y:S01]  /*75e0*/  @!PT LDS RZ, [RZ] ;  /* 0x00000000fffff984 */ /* 0x000fe20000000800 */
[----:B------:R-:W-:Y:S01]  /*75f0*/  @!PT LDS RZ, [RZ] ;  /* 0x00000000fffff984 */ /* 0x000fe20000000800 */
[----:B------:R-:W-:Y:S01]  /*7600*/  @!PT LDS RZ, [RZ] ;  /* 0x00000000fffff984 */ /* 0x000fe20000000800 */
[----:B------:R2:W-:Y:S06]  /*7610*/  MEMBAR.ALL.CTA ;  /* 0x0000000000007992 */ /* 0x0005ec0000008000 */
[----:B--2---:R-:W2:Y:S01]  /*7620*/  FENCE.VIEW.ASYNC.S ;  /* 0x00000000000073c6 */ /* 0x004ea20000000000 */
[----:B------:R-:W-:Y:S02]  /*7630*/  @P6 PRMT R0, R0, 0x654, R2 ;  /* 0x0000065400006816 */ /* 0x000fe40000000002 */
[----:B------:R-:W-:Y:S01]  /*7640*/  LEA R2, R26, UR43, 0x3 ;  /* 0x0000002b1a027c11 */ /* 0x000fe2000f8e18ff */
[----:B--2---:R-:W-:Y:S06]  /*7650*/  BAR.SYNC.DEFER_BLOCKING 0x1, 0x80 ;  /* 0x0042000000007b1d */ /* 0x004fec0000010000 */
[----:B------:R-:W-:Y:S05]  /*7660*/  @P0 BRA `(.L_x_125) ;  /* 0x00000000003c0947 */ /* 0x000fea0003800000 */
[----:B------:R-:W2:Y:S01]  /*7670*/  LDCU.64 UR6, c[0x0][0x348] ;  /* 0x00006900ff0677ac */ /* 0x000ea20008000a00 */
[----:B------:R-:W-:Y:S02]  /*7680*/  UIADD3 UR13, UPT, UPT, UR49, 0x10, URZ ;  /* 0x00000010310d7890 */ /* 0x000fe4000fffe0ff */
[----:B------:R-:W-:Y:S01]  /*7690*/  UIADD3 UR12, UPT, UPT, UR43, 0x1200, URZ ;  /* 0x000012002b0c7890 */ /* 0x000fe2000fffe0ff */
[----:B------:R-:W-:Y:S01]  /*76a0*/  UMOV UR14, UR50 ;  /* 0x00000032000e7c82 */ /* 0x000fe20008000000 */
[----:B------:R-:W-:Y:S01]  /*76b0*/  UMOV UR15, UR36 ;  /* 0x00000024000f7c82 */ /* 0x000fe20008000000 */
[----:B------:R-:W-:Y:S02]  /*76c0*/  UIADD3 UR9, UPT, UPT, UR49, 0x50, URZ ;  /* 0x0000005031097890 */ /* 0x000fe4000fffe0ff */
[----:B------:R-:W-:Y:S01]  /*76d0*/  UIADD3 UR8, UPT, UPT, UR43, 0x1a00, URZ ;  /* 0x00001a002b087890 */ /* 0x000fe2000fffe0ff */
[----:B------:R-:W-:Y:S01]  /*76e0*/  UMOV UR10, UR50 ;  /* 0x00000032000a7c82 */ /* 0x000fe20008000000 */
[----:B------:R-:W-:Y:S01]  /*76f0*/  UMOV UR11, UR36 ;  /* 0x00000024000b7c82 */ /* 0x000fe20008000000 */
[----:B--2---:R-:W-:Y:S04]  /*7700*/  UIADD3 UR4, UP0, UPT, UR6, 0x680, URZ ;  /* 0x0000068006047890 */ /* 0x004fe8000ff1e0ff */
[----:B------:R-:W-:Y:S09]  /*7710*/  UIADD3.X UR5, UPT, UPT, URZ, UR7, URZ, UP0, !UPT ;  /* 0x00000007ff057290 */ /* 0x000ff200087fe4ff */
[----:B------:R2:W-:Y:S01]  /*7720*/  UTMASTG.3D [UR12], [UR4] ;  /* 0x0000000c040073b5 */ /* 0x0005e20008010000 */
[----:B------:R2:W-:Y:S01]  /*7730*/  UTMASTG.3D [UR8], [UR4] ;  /* 0x00000008040073b5 */ /* 0x0005e20008010000 */
[----:B------:R0:W-:Y:S01]  /*7740*/  UTMACMDFLUSH ;  /* 0x00000000000079b7 */ /* 0x0001e20000000000 */
[----:B--2---:R-:W-:Y:S04]  /*7750*/  DEPBAR.LE SB0, 0x1 ;  /* 0x000080400000791a */ /* 0x004fe80000000000 */
.L_x_125:
[----:B------:R-:W-:Y:S05]  /*7760*/  BSYNC.RECONVERGENT B0 ;  /* 0x0000000000007941 */ /* 0x000fea0003800200 */
.L_x_124:
[----:B------:R-:W-:Y:S01]  /*7770*/  BAR.SYNC.DEFER_BLOCKING 0x1, 0x80 ;  /* 0x0042000000007b1d */ /* 0x000fe20000010000 */
[----:B------:R-:W-:Y:S04]  /*7780*/  UIADD3 UR4, UPT, UPT, UR46, 0x1, URZ ;  /* 0x000000012e047890 */ /* 0x000fe8000fffe0ff */
[----:B------:R-:W-:Y:S04]  /*7790*/  UISETP.NE.AND UP0, UPT, UR4, 0x4, UPT ;  /* 0x000000040400788c */ /* 0x000fe8000bf05270 */
[----:B------:R-:W-:Y:S01]  /*77a0*/  USEL UR44, UR4, URZ, UP0 ;  /* 0x000000ff042c7287 */ /* 0x000fe20008000000 */
[----:B------:R2:W-:Y:S01]  /*77b0*/  @P6 SYNCS.ARRIVE.TRANS64.RED.A1T0 RZ, [R0+URZ], RZ ;  /* 0x000000ff00ff69a7 */ /* 0x0005e200081004ff */
[----:B------:R-:W-:Y:S01]  /*77c0*/  BSSY B1, `(.L_x_126) ;  /* 0x0000013000017945 */ /* 0x000fe20003800000 */
[----:B------:R-:W3:Y:S02]  /*77d0*/  @P6 SYNCS.PHASECHK.TRANS64.TRYWAIT P0, [R2+URZ+0x30], R3 ;  /* 0x00003003020065a7 */ /* 0x000ee400080011ff */
[----:B---3--:R-:W-:Y:S01]  /*77e0*/  @P6 SEL R63, RZ, 0x1, !P0 ;  /* 0x00000001ff3f6807 */ /* 0x008fe20004000000 */
[----:B--2---:R-:W-:Y:S06]  /*77f0*/  @!P6 BRA `(.L_x_127) ;  /* 0x00000000003ce947 */ /* 0x004fec0003800000 */
[----:B------:R-:W-:Y:S01]  /*7800*/  ISETP.NE.AND P1, PT, R64, RZ, PT ;  /* 0x000000ff4000720c */ /* 0x000fe20003f25270 */
[----:B------:R-:W-:Y:S01]  /*7810*/  BSSY B0, `(.L_x_128) ;  /* 0x0000009000007945 */ /* 0x000fe20003800000 */
[----:B------:R-:W-:Y:S11]  /*7820*/  ISETP.NE.AND P0, PT, R63, RZ, PT ;  /* 0x000000ff3f00720c */ /* 0x000ff60003f05270 */
[----:B------:R-:W-:Y:S05]  /*7830*/  @P1 IMAD R3, R26, 0x1000, R56 ;  /* 0x000010001a031824 */ /* 0x000fea00078e0238 */
[----:B------:R-:W-:Y:S05]  /*7840*/  @P1 IADD3 R0, PT, PT, R3, UR43, RZ ;  /* 0x0000002b03001c10 */ /* 0x000fea000fffe0ff */
[----:B------:R-:W-:Y:S01]  /*7850*/  @P1 IMAD.IADD R0, R65, 0x1, R0 ;  /* 0x0000000141001824 */ /* 0x000fe200078e0200 */
[----:B------:R-:W-:Y:S06]  /*7860*/  @P0 BRA `(.L_x_129) ;  /* 0x00000000000c0947 */ /* 0x000fec0003800000 */
[----:B------:R-:W-:Y:S04]  /*7870*/  SHF.L.U32 R4, R59, 0x1f, RZ ;  /* 0x0000001f3b047819 */ /* 0x000fe800000006ff */
[----:B------:R-:W2:Y:S02]  /*7880*/  SYNCS.PHASECHK.TRANS64.TRYWAIT P0, [R2+URZ+0x30], R4 ;  /* 0x00003004020075a7 */ /* 0x000ea400080011ff */
[----:B--2---:R-:W-:Y:S05]  /*7890*/  @!P0 BRA `(.L_x_130) ;  /* 0x0000001c00e88947 */ /* 0x004fea0003800000 */
.L_x_129:
[----:B------:R-:W-:Y:S05]  /*78a0*/  BSYNC B0 ;  /* 0x0000000000007941 */ /* 0x000fea0003800000 */
.L_x_128:
[----:B------:R-:W-:Y:S02]  /*78b0*/  ISETP.NE.AND P0, PT, R64, RZ, PT ;  /* 0x000000ff4000720c */ /* 0x000fe40003f05270 */
[----:B------:R-:W-:Y:S11]  /*78c0*/  IADD3 R26, PT, PT, R26, 0x1, RZ ;  /* 0x000000011a1a7810 */ /* 0x000ff60007ffe0ff */
[----:B------:R3:W4:Y:S04]  /*78d0*/  @P0 LDS.128 R28, [R3+UR43+0x200] ;  /* 0x0002002b031c0984 */ /* 0x0007280008000c00 */
[----:B------:R3:W1:Y:S02]  /*78e0*/  @P0 LDS.128 R36, [R0+0x200] ;  /* 0x0002000000240984 */ /* 0x0006640000000c00 */
.L_x_127:
[----:B------:R-:W-:Y:S05]  /*78f0*/  BSYNC B1 ;  /* 0x0000000000017941 */ /* 0x000fea0003800000 */
.L_x_126:
[----:B---3--:R-:W-:Y:S05]  /*7900*/  VIADD R0, R25, 0x20 ;  /* 0x0000002019007836 */ /* 0x008fea0000000000 */
[----:B------:R-:W-:Y:S04]  /*7910*/  SHF.R.U32.HI R0, RZ, 0x15, R0 ;  /* 0x00000015ff007819 */ /* 0x000fe80000011600 */
[----:B------:R-:W-:Y:S11]  /*7920*/  LOP3.LUT P0, RZ, R0, 0x3, R47, 0x48, !PT ;  /* 0x0000000300ff7812 */ /* 0x000ff6000780482f */
[----:B------:R-:W-:Y:S02]  /*7930*/  @!UPT UIADD3 URZ, UPT, UPT, URZ, URZ, URZ ;  /* 0x000000fffffff290 */ /* 0x000fe4000fffe0ff */
[----:B------:R-:W-:Y:S05]  /*7940*/  @!P0 BRA `(.L_x_131) ;  /* 0x0000000000408947 */ /* 0x000fea0003800000 */
[----:B------:R-:W3:Y:S01]  /*7950*/  LDCU.64 UR8, c[0x4][0x70] ;  /* 0x01000e00ff0877ac */ /* 0x000ee20008000a00 */
[----:B------:R-:W-:Y:S01]  /*7960*/  MOV R3, 0x0 ;  /* 0x0000000000037802 */ /* 0x000fe20000000f00 */
[----:B------:R-:W-:Y:S02]  /*7970*/  HFMA2 R12, -RZ, RZ, 0, 5.9604644775390625e-08 ;  /* 0x00000001ff0c7431 */ /* 0x000fe400000001ff */
[----:B-1----:R-:W-:Y:S02]  /*7980*/  IMAD.MOV.U32 R8, RZ, RZ, 0x192 ;  /* 0x00000192ff087424 */ /* 0x002fe400078e00ff */
[----:B------:R-:W-:Y:S01]  /*7990*/  IMAD.MOV.U32 R13, RZ, RZ, RZ ;  /* 0x000000ffff0d7224 */ /* 0x000fe200078e00ff */
[----:B------:R-:W1:Y:S01]  /*79a0*/  LDCU.64 UR6, c[0x4][0x78] ;  /* 0x01000f00ff0677ac */ /* 0x000e620008000a00 */
[----:B--2---:R-:W2:Y:S01]  /*79b0*/  LDC.64 R2, c[0x4][R3] ;  /* 0x0100000003027b82 */ /* 0x004ea20000000a00 */
[----:B------:R-:W5:Y:S01]  /*79c0*/  LDCU.64 UR4, c[0x4][0x10] ;  /* 0x01000200ff0477ac */ /* 0x000f620008000a00 */
[----:B---3--:R-:W-:Y:S01]  /*79d0*/  MOV R5, UR9 ;  /* 0x0000000900057c02 */ /* 0x008fe20008000f00 */
[----:B------:R-:W-:Y:S01]  /*79e0*/  IMAD.U32 R4, RZ, RZ, UR8 ;  /* 0x00000008ff047e24 */ /* 0x000fe2000f8e00ff */
[----:B-1----:R-:W-:Y:S01]  /*79f0*/  MOV R7, UR7 ;  /* 0x0000000700077c02 */ /* 0x002fe20008000f00 */
[----:B------:R-:W-:Y:S01]  /*7a00*/  IMAD.U32 R6, RZ, RZ, UR6 ;  /* 0x00000006ff067e24 */ /* 0x000fe2000f8e00ff */
[----:B-----5:R-:W-:Y:S01]  /*7a10*/  MOV R11, UR5 ;  /* 0x00000005000b7c02 */ /* 0x020fe20008000f00 */
[----:B------:R-:W-:Y:S02]  /*7a20*/  IMAD.U32 R10, RZ, RZ, UR4 ;  /* 0x00000004ff0a7e24 */ /* 0x000fe4000f8e00ff */
[----:B------:R-:W-:Y:S07]  /*7a30*/  LEPC R20, `(.L_x_131) ;  /* 0x000000001014794e */ /* 0x000fee0000000000 */
[----:B--2-4-:R-:W-:Y:S05]  /*7a40*/  CALL.ABS.NOINC R2 ;  /* 0x0000000002007343 */ /* 0x014fea0003c00000 */
.L_x_131:
[----:B------:R-:W-:Y:S01]  /*7a50*/  ISETP.NE.AND P6, PT, R61, RZ, PT ;  /* 0x000000ff3d00720c */ /* 0x000fe20003fc5270 */
[----:B------:R-:W-:Y:S05]  /*7a60*/  WARPSYNC.ALL ;  /* 0x0000000000007948 */ /* 0x000fea0003800000 */
[----:B------:R-:W-:Y:S01]  /*7a70*/  R2UR UR4, R25 ;  /* 0x00000000190472ca */ /* 0x000fe200000e0000 */
[----:B----4-:R-:W-:Y:S01]  /*7a80*/  HADD2.F32 R3, -RZ, R28.H0_H0 ;  /* 0x2000001cff037230 */ /* 0x010fe20000004100 */
[----:B------:R-:W-:Y:S01]  /*7a90*/  ISETP.NE.AND P0, PT, R60, RZ, PT ;  /* 0x000000ff3c00720c */ /* 0x000fe20003f05270 */
[----:B------:R-:W-:Y:S01]  /*7aa0*/  HADD2.F32 R20, -RZ, R30.H0_H0 ;  /* 0x2000001eff147230 */ /* 0x000fe20000004100 */
[----:B------:R-:W-:Y:S09]  /*7ab0*/  BSSY.RECONVERGENT B0, `(.L_x_132) ;  /* 0x0000058000007945 */ /* 0x000ff20003800200 */
[----:B-12---:R-:W1:Y:S02]  /*7ac0*/  LDTM.x16 R4, tmem[UR4+0x20] ;  /* 0x00002004000479ee */ /* 0x006e640008240000 */
        /* <DEDUP_REMOVED lines=59> */
[----:B------:R-:W-:Y:S02]  /*7e80*/  LEA R3, R26, UR43, 0x3 ;  /* 0x0000002b1a037c11 */ /* 0x000fe4000f8e18ff */
        /* <DEDUP_REMOVED lines=8> */
[----:B------:R-:W-:Y:S01]  /*7f10*/  @P6 SHF.L.U32 R2, R59, 0x1f, RZ ;  /* 0x0000001f3b026819 */ /* 0x000fe200000006ff */
        /* <DEDUP_REMOVED lines=17> */
.L_x_133:
[----:B------:R-:W-:Y:S05]  /*8030*/  BSYNC.RECONVERGENT B0 ;  /* 0x0000000000007941 */ /* 0x000fea0003800200 */
.L_x_132:
        /* <DEDUP_REMOVED lines=19> */
.L_x_137:
[----:B------:R-:W-:Y:S05]  /*8170*/  BSYNC B0 ;  /* 0x0000000000007941 */ /* 0x000fea0003800000 */
.L_x_136:
[----:B------:R-:W-:Y:S11]  /*8180*/  ISETP.NE.AND P0, PT, R64, RZ, PT ;  /* 0x000000ff4000720c */ /* 0x000ff60003f05270 */
[----:B------:R-:W-:Y:S02]  /*8190*/  @!UPT UIADD3 URZ, UPT, UPT, URZ, URZ, URZ ;  /* 0x000000fffffff290 */ /* 0x000fe4000fffe0ff */
[----:B------:R3:W4:Y:S04]  /*81a0*/  @P0 LDS.128 R28, [R26+UR43+0x200] ;  /* 0x0002002b1a1c0984 */ /* 0x0007280008000c00 */
[----:B------:R3:W1:Y:S02]  /*81b0*/  @P0 LDS.128 R36, [R65+0x200] ;  /* 0x0002000041240984 */ /* 0x0006640000000c00 */
.L_x_135:
[----:B------:R-:W-:Y:S05]  /*81c0*/  BSYNC B1 ;  /* 0x0000000000017941 */ /* 0x000fea0003800000 */
.L_x_134:
[----:B--2---:R-:W-:Y:S05]  /*81d0*/  VIADD R0, R25, 0x30 ;  /* 0x0000003019007836 */ /* 0x004fea0000000000 */
[----:B------:R-:W-:Y:S04]  /*81e0*/  SHF.R.U32.HI R0, RZ, 0x15, R0 ;  /* 0x00000015ff007819 */ /* 0x000fe80000011600 */
[----:B------:R-:W-:Y:S11]  /*81f0*/  LOP3.LUT P0, RZ, R0, 0x3, R47, 0x48, !PT ;  /* 0x0000000300ff7812 */ /* 0x000ff6000780482f */
[----:B------:R-:W-:Y:S02]  /*8200*/  @!UPT UIADD3 URZ, UPT, UPT, URZ, URZ, URZ ;  /* 0x000000fffffff290 */ /* 0x000fe4000fffe0ff */
[----:B------:R-:W-:Y:S05]  /*8210*/  @!P0 BRA `(.L_x_139) ;  /* 0x0000000000408947 */ /* 0x000fea0003800000 */
[----:B------:R-:W2:Y:S01]  /*8220*/  LDCU.64 UR8, c[0x4][0x70] ;  /* 0x01000e00ff0877ac */ /* 0x000ea20008000a00 */
[----:B------:R-:W-:Y:S01]  /*8230*/  MOV R3, 0x0 ;  /* 0x0000000000037802 */ /* 0x000fe20000000f00 */
        /* <DEDUP_REMOVED lines=14> */
.L_x_139:
[----:B------:R-:W-:Y:S01]  /*8320*/  ISETP.NE.AND P0, PT, R60, RZ, PT ;  /* 0x000000ff3c00720c */ /* 0x000fe20003f05270 */
[----:B------:R-:W-:Y:S05]  /*8330*/  WARPSYNC.ALL ;  /* 0x0000000000007948 */ /* 0x000fea0003800000 */
[----:B------:R-:W-:Y:S01]  /*8340*/  R2UR UR4, R25 ;  /* 0x00000000190472ca */ /* 0x000fe200000e0000 */
[--C-:B----4-:R-:W-:Y:S01]  /*8350*/  HADD2.F32 R20, -RZ, R28.reuse.H0_H0 ;  /* 0x2000001cff147230 */ /* 0x110fe20000004100 */
[----:B------:R-:W-:Y:S01]  /*8360*/  IADD3 R53, PT, PT, R53, 0xc0, RZ ;  /* 0x000000c035357810 */ /* 0x000fe20007ffe0ff */
[----:B------:R-:W-:Y:S01]  /*8370*/  HADD2.F32 R21, -RZ, R28.H1_H1 ;  /* 0x3000001cff157230 */ /* 0x000fe20000004100 */
[----:B------:R-:W-:Y:S01]  /*8380*/  BSSY.RECONVERGENT B0, `(.L_x_140) ;  /* 0x0000054000007945 */ /* 0x000fe20003800200 */
[--C-:B------:R-:W-:Y:S01]  /*8390*/  HADD2.F32 R25, -RZ, R29.reuse.H0_H0 ;  /* 0x2000001dff197230 */ /* 0x100fe20000004100 */
[----:B------:R-:W-:Y:S01]  /*83a0*/  LOP3.LUT R53, R53, 0xfefffff8, RZ, 0xc0, !PT ;  /* 0xfefffff835357812 */ /* 0x000fe200078ec0ff */
[----:B---3--:R-:W-:Y:S02]  /*83b0*/  HADD2.F32 R26, -RZ, R29.H1_H1 ;  /* 0x3000001dff1a7230 */ /* 0x008fe40000004100 */
[--C-:B------:R-:W-:Y:S02]  /*83c0*/  HADD2.F32 R28, -RZ, R30.reuse.H0_H0 ;  /* 0x2000001eff1c7230 */ /* 0x100fe40000004100 */
[----:B------:R-:W-:Y:S02]  /*83d0*/  HADD2.F32 R29, -RZ, R30.H1_H1 ;  /* 0x3000001eff1d7230 */ /* 0x000fe40000004100 */
[----:B-1----:R-:W1:Y:S01]  /*83e0*/  LDTM.x16 R4, tmem[UR4+0x30] ;  /* 0x00003004000479ee */ /* 0x002e620008240000 */
[----:B------:R-:W-:Y:S01]  /*83f0*/  NOP ;  /* 0x0000000000007918 */ /* 0x000fe20000000000 */
[----:B-1----:R1:W-:Y:S01]  /*8400*/  SYNCS.ARRIVE.TRANS64.RED.A1T0 RZ, [R53+URZ], RZ ;  /* 0x000000ff35ff79a7 */ /* 0x0023e200081004ff */
[--C-:B------:R-:W-:Y:S02]  /*8410*/  HADD2.F32 R30, -RZ, R31.reuse.H0_H0 ;  /* 0x2000001fff1e7230 */ /* 0x100fe40000004100 */
[----:B------:R-:W-:Y:S02]  /*8420*/  HADD2.F32 R31, -RZ, R31.H1_H1 ;  /* 0x3000001fff1f7230 */ /* 0x000fe40000004100 */
        /* <DEDUP_REMOVED lines=8> */
[C---:B------:R-:W-:Y:S01]  /*84b0*/  FMUL R4, R24.reuse, R4 ;  /* 0x0000000418047220 */ /* 0x040fe20000400000 */
[C---:B------:R-:W-:Y:S01]  /*84c0*/  FMUL R5, R24.reuse, R5 ;  /* 0x0000000518057220 */ /* 0x040fe20000400000 */
[C---:B------:R-:W-:Y:S01]  /*84d0*/  FMUL R6, R24.reuse, R6 ;  /* 0x0000000618067220 */ /* 0x040fe20000400000 */
[C---:B------:R-:W-:Y:S01]  /*84e0*/  FMUL R7, R24.reuse, R7 ;  /* 0x0000000718077220 */ /* 0x040fe20000400000 */
[C---:B------:R-:W-:Y:S01]  /*84f0*/  FFMA R4, R27.reuse, R20, R4 ;  /* 0x000000141b047223 */ /* 0x040fe20000000004 */
        /* <DEDUP_REMOVED lines=15> */
[C---:B------:R-:W-:Y:S01]  /*85f0*/  FMUL R12, R24.reuse, R16 ;  /* 0x00000010180c7220 */ /* 0x040fe20000400000 */
[C---:B------:R-:W-:Y:S01]  /*8600*/  FFMA R0, R27.reuse, R32, R0 ;  /* 0x000000201b007223 */ /* 0x040fe20000000000 */
[C---:B------:R-:W-:Y:S01]  /*8610*/  FMUL R13, R24.reuse, R17 ;  /* 0x00000011180d7220 */ /* 0x040fe20000400000 */
[----:B------:R-:W-:Y:S01]  /*8620*/  FFMA R2, R27, R33, R2 ;  /* 0x000000211b027223 */ /* 0x000fe20000000002 */
[----:B------:R-:W-:Y:S01]  /*8630*/  F2FP.F16.F32.PACK_AB R4, R5, R4 ;  /* 0x000000040504723e */ /* 0x000fe200000000ff */
[C---:B------:R-:W-:Y:S01]  /*8640*/  FMUL R14, R24.reuse, R18 ;  /* 0x00000012180e7220 */ /* 0x040fe20000400000 */
[----:B------:R-:W-:Y:S01]  /*8650*/  FFMA R3, R27, R34, R3 ;  /* 0x000000221b037223 */ /* 0x000fe20000000003 */
[----:B------:R-:W-:Y:S01]  /*8660*/  F2FP.F16.F32.PACK_AB R5, R7, R6 ;  /* 0x000000060705723e */ /* 0x000fe200000000ff */
[----:B------:R-:W-:Y:S01]  /*8670*/  FFMA R15, R27, R35, R15 ;  /* 0x000000231b0f7223 */ /* 0x000fe2000000000f */
[----:B------:R-:W-:Y:S01]  /*8680*/  FMUL R19, R24, R19 ;  /* 0x0000001318137220 */ /* 0x000fe20000400000 */
[----:B------:R-:W-:Y:S01]  /*8690*/  F2FP.F16.F32.PACK_AB R6, R9, R8 ;  /* 0x000000080906723e */ /* 0x000fe200000000ff */
[----:B------:R-:W-:Y:S01]  /*86a0*/  FFMA R12, R27, R36, R12 ;  /* 0x000000241b0c7223 */ /* 0x000fe2000000000c */
[----:B------:R-:W-:Y:S01]  /*86b0*/  F2FP.F16.F32.PACK_AB R7, R11, R10 ;  /* 0x0000000a0b07723e */ /* 0x000fe200000000ff */
[C---:B------:R-:W-:Y:S01]  /*86c0*/  FFMA R13, R27.reuse, R37, R13 ;  /* 0x000000251b0d7223 */ /* 0x040fe2000000000d */
[C---:B------:R-:W-:Y:S01]  /*86d0*/  FFMA R14, R27.reuse, R38, R14 ;  /* 0x000000261b0e7223 */ /* 0x040fe2000000000e */
[----:B------:R-:W-:Y:S01]  /*86e0*/  FFMA R19, R27, R39, R19 ;  /* 0x000000271b137223 */ /* 0x000fe20000000013 */
[----:B------:R-:W-:Y:S01]  /*86f0*/  F2FP.F16.F32.PACK_AB R16, R2, R0 ;  /* 0x000000000210723e */ /* 0x000fe200000000ff */
[----:B------:R1:W-:Y:S01]  /*8700*/  STS.128 [R56+UR43+0x3200], R4 ;  /* 0x0032000438007988 */ /* 0x0003e20008000c2b */
        /* <DEDUP_REMOVED lines=27> */
.L_x_141:
[----:B------:R-:W-:Y:S05]  /*88c0*/  BSYNC.RECONVERGENT B0 ;  /* 0x0000000000007941 */ /* 0x000fea0003800200 */
.L_x_140:
[----:B------:R-:W-:Y:S01]  /*88d0*/  BAR.SYNC.DEFER_BLOCKING 0x1, 0x80 ;  /* 0x0042000000007b1d */ /* 0x000fe20000010000 */
[----:B------:R-:W-:Y:S01]  /*88e0*/  UISETP.NE.AND UP0, UPT, UR52, -0x4, UPT ;  /* 0xfffffffc3400788c */ /* 0x000fe2000bf05270 */
[----:B------:R-:W-:Y:S08]  /*88f0*/  IADD3 R22, PT, PT, R22, 0x1, RZ ;  /* 0x0000000116167810 */ /* 0x000ff00007ffe0ff */
[----:B------:R-:W-:Y:S05]  /*8900*/  BRA.U !UP0, `(.L_x_142) ;  /* 0x0000000108287547 */ /* 0x000fea000b800000 */
[----:B------:R-:W-:Y:S01]  /*8910*/  ISETP.NE.AND P0, PT, R61, RZ, PT ;  /* 0x000000ff3d00720c */ /* 0x000fe20003f05270 */
[----:B------:R-:W-:Y:S01]  /*8920*/  IMAD.U32 R2, RZ, RZ, UR46 ;  /* 0x0000002eff027e24 */ /* 0x000fe2000f8e00ff */
[----:B------:R-:W-:Y:S01]  /*8930*/  UIADD3 UR4, UPT, UPT, UR46, 0x1, URZ ;  /* 0x000000012e047890 */ /* 0x000fe2000fffe0ff */
[----:B------:R-:W-:Y:S03]  /*8940*/  IMAD.U32 R0, RZ, RZ, UR47 ;  /* 0x0000002fff007e24 */ /* 0x000fe6000f8e00ff */
[----:B------:R-:W-:Y:S04]  /*8950*/  UISETP.NE.AND UP0, UPT, UR4, 0x4, UPT ;  /* 0x000000040400788c */ /* 0x000fe8000bf05270 */
[----:B------:R-:W-:Y:S03]  /*8960*/  USEL UR46, UR4, URZ, UP0 ;  /* 0x000000ff042e7287 */ /* 0x000fe60008000000 */
[----:B------:R-:W-:Y:S05]  /*8970*/  @P0 LEA R2, R2, UR43, 0x3 ;  /* 0x0000002b02020c11 */ /* 0x000fea000f8e18ff */
[----:B------:R-:W-:Y:S05]  /*8980*/  @P0 VIADD R2, R2, 0x50 ;  /* 0x0000005002020836 */ /* 0x000fea0000000000 */
[----:B------:R-:W-:Y:S04]  /*8990*/  @P0 PRMT R0, R0, 0x654, R2 ;  /* 0x0000065400000816 */ /* 0x000fe80000000002 */
[----:B------:R2:W-:Y:S03]  /*89a0*/  @P0 SYNCS.ARRIVE.TRANS64.RED.A1T0 RZ, [R0+URZ], RZ ;  /* 0x000000ff00ff09a7 */ /* 0x0005e600081004ff */
.L_x_142:
[----:B------:R-:W-:Y:S01]  /*89b0*/  R2UR UR4, R50 ;  /* 0x00000000320472ca */ /* 0x000fe200000e0000 */
[----:B------:R-:W-:Y:S01]  /*89c0*/  UISETP.NE.AND UP0, UPT, UR62, URZ, UPT ;  /* 0x000000ff3e00728c */ /* 0x000fe2000bf05270 */
[----:B------:R-:W-:Y:S01]  /*89d0*/  ISETP.NE.AND P0, PT, R55, 0x2, PT ;  /* 0x000000023700780c */ /* 0x000fe20003f05270 */
[----:B------:R-:W-:Y:S01]  /*89e0*/  UIADD3 UR24, UPT, UPT, UR37, UR63, URZ ;  /* 0x0000003f25187290 */ /* 0x000fe2000fffe0ff */
[----:B------:R-:W-:Y:S01]  /*89f0*/  ISETP.NE.AND P1, PT, R22, 0x4, PT ;  /* 0x000000041600780c */ /* 0x000fe20003f25270 */
[----:B------:R-:W-:Y:S01]  /*8a00*/  UIADD3 UR52, UPT, UPT, UR52, 0x4, URZ ;  /* 0x0000000434347890 */ /* 0x000fe2000fffe0ff */
[----:B------:R-:W-:Y:S01]  /*8a10*/  SEL R2, RZ, 0x1, P0 ;  /* 0x00000001ff027807 */ /* 0x000fe20000000000 */
[----:B------:R-:W-:Y:S01]  /*8a20*/  UMOV UR36, UR61 ;  /* 0x0000003d00247c82 */ /* 0x000fe20008000000 */
[----:B--2---:R-:W-:Y:S02]  /*8a30*/  SEL R0, RZ, 0x1, P1 ;  /* 0x00000001ff007807 */ /* 0x004fe40000800000 */
[----:B------:R-:W-:Y:S02]  /*8a40*/  LOP3.LUT R57, R57, R2, RZ, 0x3c, !PT ;  /* 0x0000000239397212 */ /* 0x000fe400078e3cff */
[----:B------:R-:W-:Y:S01]  /*8a50*/  LOP3.LUT R58, R58, R0, RZ, 0x3c, !PT ;  /* 0x000000003a3a7212 */ /* 0x000fe200078e3cff */
[----:B------:R-:W-:Y:S01]  /*8a60*/  UIADD3 UR20, UPT, UPT, UR38, UR4, URZ ;  /* 0x0000000426147290 */ /* 0x000fe2000fffe0ff */
[----:B------:R-:W-:Y:S02]  /*8a70*/  SEL R55, R55, RZ, P0 ;  /* 0x000000ff37377207 */ /* 0x000fe40000000000 */
[----:B------:R-:W-:Y:S01]  /*8a80*/  SEL R22, R22, RZ, P1 ;  /* 0x000000ff16167207 */ /* 0x000fe20000800000 */
[----:B------:R-:W-:Y:S08]  /*8a90*/  BRA.U UP0, `(.L_x_143) ;  /* 0xffffffcd005c7547 */ /* 0x000ff0000b83ffff */
[----:B------:R-:W-:-:S13]  /*8aa0*/  R2UR UR4, R51 ;  /* 0x00000000330472ca */ /* 0x000fda00000e0000 */
[----:B------:R-:W-:-:S09]  /*8ab0*/  UISETP.NE.AND UP0, UPT, UR4, URZ, UPT ;  /* 0x000000ff0400728c */ /* 0x000fd2000bf05270 */
[----:B------:R-:W-:Y:S05]  /*8ac0*/  BRA.U !UP0, `(.L_x_144) ;  /* 0x0000000108487547 */ /* 0x000fea000b800000 */
[----:B------:R-:W2:Y:S02]  /*8ad0*/  LDCU.64 UR4, c[0x0][0x890] ;  /* 0x00011200ff0477ac */ /* 0x000ea40008000a00 */
[----:B--2---:R-:W-:-:S04]  /*8ae0*/  UISETP.NE.U32.AND UP0, UPT, UR4, URZ, UPT ;  /* 0x000000ff0400728c */ /* 0x004fc8000bf05070 */
[----:B------:R-:W-:-:S09]  /*8af0*/  UISETP.NE.AND.EX UP0, UPT, UR5, URZ, UPT, UP0 ;  /* 0x000000ff0500728c */ /* 0x000fd2000bf05300 */
[----:B------:R-:W-:Y:S05]  /*8b00*/  BRA.U UP0, `(.L_x_145) ;  /* 0x00000001000c7547 */ /* 0x000fea000b800000 */
[----:B------:R-:W-:-:S13]  /*8b10*/  FSETP.NEU.AND P0, PT, R27, RZ, PT ;  /* 0x000000ff1b00720b */ /* 0x000fda0003f0d000 */
[----:B------:R-:W-:Y:S05]  /*8b20*/  @!P0 EXIT ;  /* 0x000000000000894d */ /* 0x000fea0003800000 */
[----:B------:R-:W-:Y:S05]  /*8b30*/  BRA `(.L_x_144) ;  /* 0x00000000002c7947 */ /* 0x000fea0003800000 */
.L_x_145:
[----:B------:R-:W-:Y:S01]  /*8b40*/  ISETP.NE.AND P0, PT, R54, RZ, PT ;  /* 0x000000ff3600720c */ /* 0x000fe20003f05270 */
[----:B------:R-:W-:-:S12]  /*8b50*/  BSSY.RECONVERGENT B0, `(.L_x_144) ;  /* 0x0000009000007945 */ /* 0x000fd80003800200 */
[----:B------:R-:W-:Y:S05]  /*8b60*/  @P0 BRA `(.L_x_146) ;  /* 0x0000000000140947 */ /* 0x000fea0003800000 */
[----:B------:R-:W2:Y:S02]  /*8b70*/  LDCU.64 UR4, c[0x0][0x888] ;  /* 0x00011100ff0477ac */ /* 0x000ea40008000a00 */
[----:B--2---:R-:W-:-:S04]  /*8b80*/  ISETP.NE.U32.AND P0, PT, RZ, UR4, PT ;  /* 0x00000004ff007c0c */ /* 0x004fc8000bf05070 */
[----:B------:R-:W-:-:S13]  /*8b90*/  ISETP.NE.AND.EX P0, PT, RZ, UR5, PT, P0 ;  /* 0x00000005ff007c0c */ /* 0x000fda000bf05300 */
[----:B------:R-:W-:Y:S05]  /*8ba0*/  @!P0 EXIT ;  /* 0x000000000000894d */ /* 0x000fea0003800000 */
[----:B------:R-:W-:Y:S05]  /*8bb0*/  BRA `(.L_x_147) ;  /* 0x0000000000087947 */ /* 0x000fea0003800000 */
.L_x_146:
[----:B------:R-:W-:-:S13]  /*8bc0*/  FSETP.NEU.AND P0, PT, R27, RZ, PT ;  /* 0x000000ff1b00720b */ /* 0x000fda0003f0d000 */
[----:B------:R-:W-:Y:S05]  /*8bd0*/  @!P0 EXIT ;  /* 0x000000000000894d */ /* 0x000fea0003800000 */
.L_x_147:
[----:B------:R-:W-:Y:S05]  /*8be0*/  BSYNC.RECONVERGENT B0 ;  /* 0x0000000000007941 */ /* 0x000fea0003800200 */
.L_x_144:
[----:B------:R-:W-:Y:S01]  /*8bf0*/  ULEA UR4, UR46, UR43, 0x3 ;  /* 0x0000002b2e047291 */ /* 0x000fe2000f8e18ff */
[----:B------:R-:W-:-:S04]  /*8c00*/  DEPBAR.LE SB0, 0x0 ;  /* 0x000080000000791a */ /* 0x000fc80000000000 */
[----:B------:R-:W-:-:S04]  /*8c10*/  UIADD3 UR4, UPT, UPT, UR4, 0x50, URZ ;  /* 0x0000005004047890 */ /* 0x000fc8000fffe0ff */
[----:B------:R-:W-:-:S09]  /*8c20*/  UPRMT UR4, UR47, 0x654, UR4 ;  /* 0x000006542f047896 */ /* 0x000fd20008000004 */
[----:B------:R-:W-:Y:S01]  /*8c30*/  SYNCS.ARRIVE.TRANS64.RED.A1T0 RZ, [UR4], RZ ;  /* 0x000000ffffff79a7 */ /* 0x000fe20008100404 */
[----:B------:R-:W-:Y:S05]  /*8c40*/  EXIT ;  /* 0x000000000000794d */ /* 0x000fea0003800000 */
.L_x_24:
[----:B--2---:R2:W3:Y:S02]  /*8c50*/  SYNCS.PHASECHK.TRANS64.TRYWAIT P0, [R0+URZ+0xf0], R2 ;  /* 0x0000f002000075a7 */ /* 0x0044e400080011ff */
[----:B---3--:R-:W-:Y:S05]  /*8c60*/  @!P0 NANOSLEEP.SYNCS 0x989680 ;  /* 0x009896800000895d */ /* 0x008fea0003900000 */
[----:B------:R-:W3:Y:S02]  /*8c70*/  @!P0 SYNCS.PHASECHK.TRANS64 P0, [R0+URZ+0xf0], R2 ;  /* 0x0000f002000085a7 */ /* 0x000ee400080010ff */
[----:B---3--:R-:W-:Y:S05]  /*8c80*/  @!P0 BRA `(.L_x_24) ;  /* 0xfffffffc00f08947 */ /* 0x008fea000383ffff */
[----:B------:R-:W-:Y:S05]  /*8c90*/  BRA `(.L_x_148) ;  /* 0xffffff8c00587947 */ /* 0x000fea000383ffff */
.L_x_27:
[----:B-1----:R-:W-:-:S07]  /*8ca0*/  MOV R0, UR33 ;  /* 0x0000002100007c02 */ /* 0x002fce0008000f00 */
.L_x_149:
[----:B-1----:R1:W2:Y:S02]  /*8cb0*/  SYNCS.PHASECHK.TRANS64.TRYWAIT P0, [R0+URZ+0x18], R3 ;  /* 0x00001803000075a7 */ /* 0x0022a400080011ff */
[----:B--2---:R-:W-:Y:S05]  /*8cc0*/  @!P0 NANOSLEEP.SYNCS 0x989680 ;  /* 0x009896800000895d */ /* 0x004fea0003900000 */
[----:B------:R-:W2:Y:S02]  /*8cd0*/  @!P0 SYNCS.PHASECHK.TRANS64 P0, [R0+URZ+0x18], R3 ;  /* 0x00001803000085a7 */ /* 0x000ea400080010ff */
[----:B--2---:R-:W-:Y:S05]  /*8ce0*/  @!P0 BRA `(.L_x_149) ;  /* 0xfffffffc00f08947 */ /* 0x004fea000383ffff */
[----:B------:R-:W-:Y:S05]  /*8cf0*/  BRA `(.L_x_26) ;  /* 0xffffff8c00b07947 */ /* 0x000fea000383ffff */
.L_x_34:
[----:B-1----:R-:W-:-:S07]  /*8d00*/  MOV R0, UR17 ;  /* 0x0000001100007c02 */ /* 0x002fce0008000f00 */
.L_x_150:
[----:B-1----:R1:W2:Y:S02]  /*8d10*/  SYNCS.PHASECHK.TRANS64.TRYWAIT P0, [R0+URZ+0x18], R3 ;  /* 0x00001803000075a7 */ /* 0x0022a400080011ff */
[----:B--2---:R-:W-:Y:S05]  /*8d20*/  @!P0 NANOSLEEP.SYNCS 0x989680 ;  /* 0x009896800000895d */ /* 0x004fea0003900000 */
[----:B------:R-:W2:Y:S02]  /*8d30*/  @!P0 SYNCS.PHASECHK.TRANS64 P0, [R0+URZ+0x18], R3 ;  /* 0x00001803000085a7 */ /* 0x000ea400080010ff */
[----:B--2---:R-:W-:Y:S05]  /*8d40*/  @!P0 BRA `(.L_x_150) ;  /* 0xfffffffc00f08947 */ /* 0x004fea000383ffff */
[----:B------:R-:W-:Y:S05]  /*8d50*/  BRA `(.L_x_33) ;  /* 0xffffff9000707947 */ /* 0x000fea000383ffff */
.L_x_39:
[----:B-1----:R1:W2:Y:S02]  /*8d60*/  SYNCS.PHASECHK.TRANS64.TRYWAIT P0, [R3+URZ+0x80], R0 ;  /* 0x00008000030075a7 */ /* 0x0022a400080011ff */
[----:B--2---:R-:W-:Y:S05]  /*8d70*/  @!P0 NANOSLEEP.SYNCS 0x989680 ;  /* 0x009896800000895d */ /* 0x004fea0003900000 */
[----:B------:R-:W2:Y:S02]  /*8d80*/  @!P0 SYNCS.PHASECHK.TRANS64 P0, [R3+URZ+0x80], R0 ;  /* 0x00008000030085a7 */ /* 0x000ea400080010ff */
[----:B--2---:R-:W-:Y:S05]  /*8d90*/  @!P0 BRA `(.L_x_39) ;  /* 0xfffffffc00f08947 */ /* 0x004fea000383ffff */
[----:B------:R-:W-:Y:S05]  /*8da0*/  BRA `(.L_x_151) ;  /* 0xffffff9400187947 */ /* 0x000fea000383ffff */
.L_x_43:
[----:B------:R-:W-:-:S07]  /*8db0*/  MOV R0, UR4 ;  /* 0x0000000400007c02 */ /* 0x000fce0008000f00 */
.L_x_152:
[----:B-1----:R1:W2:Y:S02]  /*8dc0*/  SYNCS.PHASECHK.TRANS64.TRYWAIT P0, [R0+URZ], R2 ;  /* 0x00000002000075a7 */ /* 0x0022a400080011ff */
[----:B--2---:R-:W-:Y:S05]  /*8dd0*/  @!P0 NANOSLEEP.SYNCS 0x989680 ;  /* 0x009896800000895d */ /* 0x004fea0003900000 */
[----:B------:R-:W2:Y:S02]  /*8de0*/  @!P0 SYNCS.PHASECHK.TRANS64 P0, [R0+URZ], R2 ;  /* 0x00000002000085a7 */ /* 0x000ea400080010ff */
[----:B--2---:R-:W-:Y:S05]  /*8df0*/  @!P0 BRA `(.L_x_152) ;  /* 0xfffffffc00f08947 */ /* 0x004fea000383ffff */
[----:B------:R-:W-:Y:S05]  /*8e00*/  BRA `(.L_x_153) ;  /* 0xffffff9800c07947 */ /* 0x000fea000383ffff */
.L_x_44:
[----:B------:R-:W-:-:S07]  /*8e10*/  MOV R0, UR5 ;  /* 0x0000000500007c02 */ /* 0x000fce0008000f00 */
.L_x_154:
[----:B-1----:R1:W2:Y:S02]  /*8e20*/  SYNCS.PHASECHK.TRANS64.TRYWAIT P0, [R0+URZ], R2 ;  /* 0x00000002000075a7 */ /* 0x0022a400080011ff */
[----:B--2---:R-:W-:Y:S05]  /*8e30*/  @!P0 NANOSLEEP.SYNCS 0x989680 ;  /* 0x009896800000895d */ /* 0x004fea0003900000 */
[----:B------:R-:W2:Y:S02]  /*8e40*/  @!P0 SYNCS.PHASECHK.TRANS64 P0, [R0+URZ], R2 ;  /* 0x00000002000085a7 */ /* 0x000ea400080010ff */
[----:B--2---:R-:W-:Y:S05]  /*8e50*/  @!P0 BRA `(.L_x_154) ;  /* 0xfffffffc00f08947 */ /* 0x004fea000383ffff */
[----:B------:R-:W-:Y:S05]  /*8e60*/  BRA `(.L_x_155) ;  /* 0xffffff9800cc7947 */ /* 0x000fea000383ffff */
.L_x_47:
[----:B-1----:R1:W2:Y:S02]  /*8e70*/  SYNCS.PHASECHK.TRANS64.TRYWAIT P0, [R2+URZ+0xe0], R4 ;  /* 0x0000e004020075a7 */ /* 0x0022a400080011ff */
[----:B--2---:R-:W-:Y:S05]  /*8e80*/  @!P0 NANOSLEEP.SYNCS 0x989680 ;  /* 0x009896800000895d */ /* 0x004fea0003900000 */
[----:B------:R-:W2:Y:S02]  /*8e90*/  @!P0 SYNCS.PHASECHK.TRANS64 P0, [R2+URZ+0xe0], R4 ;  /* 0x0000e004020085a7 */ /* 0x000ea400080010ff */
[----:B--2---:R-:W-:Y:S05]  /*8ea0*/  @!P0 BRA `(.L_x_47) ;  /* 0xfffffffc00f08947 */ /* 0x004fea000383ffff */
[----:B------:R-:W-:Y:S05]  /*8eb0*/  BRA `(.L_x_156) ;  /* 0xffffff9c00287947 */ /* 0x000fea000383ffff */
.L_x_48:
[----:B------:R-:W-:-:S07]  /*8ec0*/  MOV R2, UR4 ;  /* 0x0000000400027c02 */ /* 0x000fce0008000f00 */
.L_x_157:
[----:B-1----:R1:W2:Y:S02]  /*8ed0*/  SYNCS.PHASECHK.TRANS64.TRYWAIT P0, [R2+URZ+0x90], R5 ;  /* 0x00009005020075a7 */ /* 0x0022a400080011ff */
[----:B--2---:R-:W-:Y:S05]  /*8ee0*/  @!P0 NANOSLEEP.SYNCS 0x989680 ;  /* 0x009896800000895d */ /* 0x004fea0003900000 */
[----:B------:R-:W2:Y:S02]  /*8ef0*/  @!P0 SYNCS.PHASECHK.TRANS64 P0, [R2+URZ+0x90], R5 ;  /* 0x00009005020085a7 */ /* 0x000ea400080010ff */
[----:B--2---:R-:W-:Y:S05]  /*8f00*/  @!P0 BRA `(.L_x_157) ;  /* 0xfffffffc00f08947 */ /* 0x004fea000383ffff */
[----:B------:R-:W-:Y:S05]  /*8f10*/  BRA `(.L_x_158) ;  /* 0xffffff9c00387947 */ /* 0x000fea000383ffff */
.L_x_49:
[----:B-1----:R1:W2:Y:S02]  /*8f20*/  SYNCS.PHASECHK.TRANS64.TRYWAIT P1, [R2+URZ+0x80], R4 ;  /* 0x00008004020075a7 */ /* 0x0022a400080211ff */
[----:B--2---:R-:W-:Y:S05]  /*8f30*/  @!P1 NANOSLEEP.SYNCS 0x989680 ;  /* 0x009896800000995d */ /* 0x004fea0003900000 */
[----:B------:R-:W2:Y:S02]  /*8f40*/  @!P1 SYNCS.PHASECHK.TRANS64 P1, [R2+URZ+0x80], R4 ;  /* 0x00008004020095a7 */ /* 0x000ea400080210ff */
[----:B--2---:R-:W-:Y:S05]  /*8f50*/  @!P1 BRA `(.L_x_49) ;  /* 0xfffffffc00f09947 */ /* 0x004fea000383ffff */
[----:B------:R-:W-:Y:S05]  /*8f60*/  BRA `(.L_x_159) ;  /* 0xffffff9c00687947 */ /* 0x000fea000383ffff */
.L_x_52:
[----:B------:R-:W-:-:S07]  /*8f70*/  MOV R0, UR4 ;  /* 0x0000000400007c02 */ /* 0x000fce0008000f00 */
.L_x_160:
[----:B-1----:R1:W2:Y:S02]  /*8f80*/  SYNCS.PHASECHK.TRANS64.TRYWAIT P0, [R0+URZ+0x90], R2 ;  /* 0x00009002000075a7 */ /* 0x0022a400080011ff */
[----:B--2---:R-:W-:Y:S05]  /*8f90*/  @!P0 NANOSLEEP.SYNCS 0x989680 ;  /* 0x009896800000895d */ /* 0x004fea0003900000 */
[----:B------:R-:W2:Y:S02]  /*8fa0*/  @!P0 SYNCS.PHASECHK.TRANS64 P0, [R0+URZ+0x90], R2 ;  /* 0x00009002000085a7 */ /* 0x000ea400080010ff */
[----:B--2---:R-:W-:Y:S05]  /*8fb0*/  @!P0 BRA `(.L_x_160) ;  /* 0xfffffffc00f08947 */ /* 0x004fea000383ffff */
[----:B------:R-:W-:Y:S05]  /*8fc0*/  BRA `(.L_x_51) ;  /* 0xffffff9c00bc7947 */ /* 0x000fea000383ffff */
.L_x_61:
[----:B-1----:R-:W-:-:S04]  /*8fd0*/  MOV R5, UR5 ;  /* 0x0000000500057c02 */ /* 0x002fc80008000f00 */
[----:B------:R1:W2:Y:S03]  /*8fe0*/  SYNCS.PHASECHK.TRANS64.TRYWAIT P0, [R5+URZ+0x8], R6 ;  /* 0x00000806050075a7 */ /* 0x0002a600080011ff */
[----:B--2---:R-:W-:Y:S05]  /*8ff0*/  @!P0 NANOSLEEP.SYNCS 0x989680 ;  /* 0x009896800000895d */ /* 0x004fea0003900000 */
[----:B------:R-:W2:Y:S02]  /*9000*/  @!P0 SYNCS.PHASECHK.TRANS64 P0, [R5+URZ+0x8], R6 ;  /* 0x00000806050085a7 */ /* 0x000ea400080010ff */
[----:B--2---:R-:W-:Y:S05]  /*9010*/  @!P0 BRA `(.L_x_61) ;  /* 0xfffffffc00ec8947 */ /* 0x004fea000383ffff */
[----:B------:R-:W-:Y:S05]  /*9020*/  BRA `(.L_x_60) ;  /* 0xffffffa000707947 */ /* 0x000fea000383ffff */
.L_x_63:
[----:B------:R-:W-:Y:S01]  /*9030*/  BSSY B0, `(.L_x_161) ;  /* 0x0000006000007945 */ /* 0x000fe20003800000 */
[----:B------:R-:W-:-:S07]  /*9040*/  MOV R15, 0xffffffff ;  /* 0xffffffff000f7802 */ /* 0x000fce0000000f00 */
[----:B-1---5:R-:W-:Y:S05]  /*9050*/  WARPSYNC.COLLECTIVE R15, `(.L_x_162) ;  /* 0x000000000f0c7348 */ /* 0x022fea0003c00000 */
[----:B------:R-:W-:Y:S02]  /*9060*/  ELECT P6, UR79, PT ;  /* 0x00000000004f782f */ /* 0x000fe400038c0000 */
[----:B------:R-:W-:Y:S01]  /*9070*/  MOV R14, UR79 ;  /* 0x0000004f000e7c02 */ /* 0x000fe20008000f00 */
[----:B-1---5:R-:W-:Y:S10]  /*9080*/  ENDCOLLECTIVE ;  /* 0x000000000000791b */ /* 0x022ff40003800000 */
.L_x_162:
[----:B------:R-:W-:Y:S05]  /*9090*/  BSYNC B0 ;  /* 0x0000000000007941 */ /* 0x000fea0003800000 */
.L_x_161:
[----:B------:R-:W-:Y:S05]  /*90a0*/  BRA `(.L_x_163) ;  /* 0xffffffa000a07947 */ /* 0x000fea000383ffff */
.L_x_65:
[----:B-1----:R-:W-:-:S04]  /*90b0*/  MOV R0, UR5 ;  /* 0x0000000500007c02 */ /* 0x002fc80008000f00 */
[----:B------:R1:W2:Y:S03]  /*90c0*/  SYNCS.PHASECHK.TRANS64.TRYWAIT P0, [R0+URZ+0x8], R4 ;  /* 0x00000804000075a7 */ /* 0x0002a600080011ff */
[----:B--2---:R-:W-:Y:S05]  /*90d0*/  @!P0 NANOSLEEP.SYNCS 0x989680 ;  /* 0x009896800000895d */ /* 0x004fea0003900000 */
[----:B------:R-:W2:Y:S02]  /*90e0*/  @!P0 SYNCS.PHASECHK.TRANS64 P0, [R0+URZ+0x8], R4 ;  /* 0x00000804000085a7 */ /* 0x000ea400080010ff */
[----:B--2---:R-:W-:Y:S05]  /*90f0*/  @!P0 BRA `(.L_x_65) ;  /* 0xfffffffc00ec8947 */ /* 0x004fea000383ffff */
[----:B------:R-:W-:Y:S05]  /*9100*/  BRA `(.L_x_64) ;  /* 0xffffffa000a47947 */ /* 0x000fea000383ffff */
.L_x_66:
[----:B-1----:R1:W2:Y:S02]  /*9110*/  SYNCS.PHASECHK.TRANS64.TRYWAIT P0, [R0+URZ+0x80], R4 ;  /* 0x00008004000075a7 */ /* 0x0022a400080011ff */
[----:B--2---:R-:W-:Y:S05]  /*9120*/  @!P0 NANOSLEEP.SYNCS 0x989680 ;  /* 0x009896800000895d */ /* 0x004fea0003900000 */
[----:B------:R-:W2:Y:S02]  /*9130*/  @!P0 SYNCS.PHASECHK.TRANS64 P0, [R0+URZ+0x80], R4 ;  /* 0x00008004000085a7 */ /* 0x000ea400080010ff */
[----:B--2---:R-:W-:Y:S05]  /*9140*/  @!P0 BRA `(.L_x_66) ;  /* 0xfffffffc00f08947 */ /* 0x004fea000383ffff */
[----:B------:R-:W-:Y:S05]  /*9150*/  BRA `(.L_x_164) ;  /* 0xffffffa400807947 */ /* 0x000fea000383ffff */
.L_x_68:
[----:B------:R-:W-:-:S07]  /*9160*/  MOV R0, UR23 ;  /* 0x0000001700007c02 */ /* 0x000fce0008000f00 */
.L_x_165:
[----:B-1----:R1:W2:Y:S02]  /*9170*/  SYNCS.PHASECHK.TRANS64.TRYWAIT P0, [R0+URZ+0xc0], R4 ;  /* 0x0000c004000075a7 */ /* 0x0022a400080011ff */
[----:B--2---:R-:W-:Y:S05]  /*9180*/  @!P0 NANOSLEEP.SYNCS 0x989680 ;  /* 0x009896800000895d */ /* 0x004fea0003900000 */
[----:B------:R-:W2:Y:S02]  /*9190*/  @!P0 SYNCS.PHASECHK.TRANS64 P0, [R0+URZ+0xc0], R4 ;  /* 0x0000c004000085a7 */ /* 0x000ea400080010ff */
[----:B--2---:R-:W-:Y:S05]  /*91a0*/  @!P0 BRA `(.L_x_165) ;  /* 0xfffffffc00f08947 */ /* 0x004fea000383ffff */
[----:B------:R-:W-:Y:S05]  /*91b0*/  BRA `(.L_x_166) ;  /* 0xffffffa400cc7947 */ /* 0x000fea000383ffff */
.L_x_71:
[----:B------:R-:W-:Y:S07]  /*91c0*/  MOV R0, UR5 ;  /* 0x0000000500007c02 */ /* 0x000fee0008000f00 */
.L_x_167:
[----:B-1----:R1:W2:Y:S02]  /*91d0*/  SYNCS.PHASECHK.TRANS64.TRYWAIT P0, [R0+URZ], R4 ;  /* 0x00000004000075a7 */ /* 0x0022a400080011ff */
[----:B--2---:R-:W-:Y:S05]  /*91e0*/  @!P0 NANOSLEEP.SYNCS 0x989680 ;  /* 0x009896800000895d */ /* 0x004fea0003900000 */
[----:B------:R-:W2:Y:S02]  /*91f0*/  @!P0 SYNCS.PHASECHK.TRANS64 P0, [R0+URZ], R4 ;  /* 0x00000004000085a7 */ /* 0x000ea400080010ff */
[----:B--2---:R-:W-:Y:S05]  /*9200*/  @!P0 BRA `(.L_x_167) ;  /* 0xfffffffc00f08947 */ /* 0x004fea000383ffff */
[----:B------:R-:W-:Y:S05]  /*9210*/  BRA `(.L_x_70) ;  /* 0xffffffa400e07947 */ /* 0x000fea000383ffff */
.L_x_75:
[----:B-1----:R-:W-:-:S07]  /*9220*/  MOV R0, UR4 ;  /* 0x0000000400007c02 */ /* 0x002fce0008000f00 */
.L_x_168:
[----:B-1----:R1:W2:Y:S02]  /*9230*/  SYNCS.PHASECHK.TRANS64.TRYWAIT P0, [R0+URZ], R2 ;  /* 0x00000002000075a7 */ /* 0x0022a400080011ff */
[----:B--2---:R-:W-:Y:S05]  /*9240*/  @!P0 NANOSLEEP.SYNCS 0x989680 ;  /* 0x009896800000895d */ /* 0x004fea0003900000 */
[----:B------:R-:W2:Y:S02]  /*9250*/  @!P0 SYNCS.PHASECHK.TRANS64 P0, [R0+URZ], R2 ;  /* 0x00000002000085a7 */ /* 0x000ea400080010ff */
[----:B--2---:R-:W-:Y:S05]  /*9260*/  @!P0 BRA `(.L_x_168) ;  /* 0xfffffffc00f08947 */ /* 0x004fea000383ffff */
[----:B------:R-:W-:Y:S05]  /*9270*/  BRA `(.L_x_169) ;  /* 0xffffffa800ac7947 */ /* 0x000fea000383ffff */
.L_x_76:
[----:B------:R-:W-:-:S07]  /*9280*/  MOV R0, UR5 ;  /* 0x0000000500007c02 */ /* 0x000fce0008000f00 */
.L_x_170:
[----:B-1----:R1:W2:Y:S02]  /*9290*/  SYNCS.PHASECHK.TRANS64.TRYWAIT P0, [R0+URZ], R3 ;  /* 0x00000003000075a7 */ /* 0x0022a400080011ff */
[----:B--2---:R-:W-:Y:S05]  /*92a0*/  @!P0 NANOSLEEP.SYNCS 0x989680 ;  /* 0x009896800000895d */ /* 0x004fea0003900000 */
[----:B------:R-:W2:Y:S02]  /*92b0*/  @!P0 SYNCS.PHASECHK.TRANS64 P0, [R0+URZ], R3 ;  /* 0x00000003000085a7 */ /* 0x000ea400080010ff */
[----:B--2---:R-:W-:Y:S05]  /*92c0*/  @!P0 BRA `(.L_x_170) ;  /* 0xfffffffc00f08947 */ /* 0x004fea000383ffff */
[----:B------:R-:W-:Y:S05]  /*92d0*/  BRA `(.L_x_171) ;  /* 0xffffffa800b87947 */ /* 0x000fea000383ffff */
.L_x_77:
[----:B------:R-:W-:-:S07]  /*92e0*/  MOV R0, UR5 ;  /* 0x0000000500007c02 */ /* 0x000fce0008000f00 */
.L_x_172:
[----:B-1----:R1:W2:Y:S02]  /*92f0*/  SYNCS.PHASECHK.TRANS64.TRYWAIT P0, [R0+URZ], R3 ;  /* 0x00000003000075a7 */ /* 0x0022a400080011ff */
[----:B--2---:R-:W-:Y:S05]  /*9300*/  @!P0 NANOSLEEP.SYNCS 0x989680 ;  /* 0x009896800000895d */ /* 0x004fea0003900000 */
[----:B------:R-:W2:Y:S02]  /*9310*/  @!P0 SYNCS.PHASECHK.TRANS64 P0, [R0+URZ], R3 ;  /* 0x00000003000085a7 */ /* 0x000ea400080010ff */
[----:B--2---:R-:W-:Y:S05]  /*9320*/  @!P0 BRA `(.L_x_172) ;  /* 0xfffffffc00f08947 */ /* 0x004fea000383ffff */
[----:B------:R-:W-:Y:S05]  /*9330*/  BRA `(.L_x_173) ;  /* 0xffffffa800c47947 */ /* 0x000fea000383ffff */
.L_x_80:
[----:B------:R-:W-:-:S07]  /*9340*/  MOV R0, UR17 ;  /* 0x0000001100007c02 */ /* 0x000fce0008000f00 */
.L_x_174:
[----:B-1----:R1:W2:Y:S02]  /*9350*/  SYNCS.PHASECHK.TRANS64.TRYWAIT P1, [R0+URZ+0x100], R2 ;  /* 0x00010002000075a7 */ /* 0x0022a400080211ff */
[----:B--2---:R-:W-:Y:S05]  /*9360*/  @!P1 NANOSLEEP.SYNCS 0x989680 ;  /* 0x009896800000995d */ /* 0x004fea0003900000 */
[----:B------:R-:W2:Y:S02]  /*9370*/  @!P1 SYNCS.PHASECHK.TRANS64 P1, [R0+URZ+0x100], R2 ;  /* 0x00010002000095a7 */ /* 0x000ea400080210ff */
[----:B--2---:R-:W-:Y:S05]  /*9380*/  @!P1 BRA `(.L_x_174) ;  /* 0xfffffffc00f09947 */ /* 0x004fea000383ffff */
[----:B------:R-:W-:Y:S05]  /*9390*/  BRA `(.L_x_175) ;  /* 0xffffffac00107947 */ /* 0x000fea000383ffff */
.L_x_85:
[----:B--2---:R2:W3:Y:S02]  /*93a0*/  SYNCS.PHASECHK.TRANS64.TRYWAIT P0, [R12+URZ+0x80], R0 ;  /* 0x000080000c0075a7 */ /* 0x0044e400080011ff */
[----:B---3--:R-:W-:Y:S05]  /*93b0*/  @!P0 NANOSLEEP.SYNCS 0x989680 ;  /* 0x009896800000895d */ /* 0x008fea0003900000 */
[----:B------:R-:W3:Y:S02]  /*93c0*/  @!P0 SYNCS.PHASECHK.TRANS64 P0, [R12+URZ+0x80], R0 ;  /* 0x000080000c0085a7 */ /* 0x000ee400080010ff */
[----:B---3--:R-:W-:Y:S05]  /*93d0*/  @!P0 BRA `(.L_x_85) ;  /* 0xfffffffc00f08947 */ /* 0x008fea000383ffff */
[----:B------:R-:W-:Y:S05]  /*93e0*/  BRA `(.L_x_176) ;  /* 0xffffffb000387947 */ /* 0x000fea000383ffff */
.L_x_88:
[----:B-1----:R-:W-:Y:S07]  /*93f0*/  MOV R0, UR21 ;  /* 0x0000001500007c02 */ /* 0x002fee0008000f00 */
.L_x_177:
[----:B-1----:R1:W2:Y:S02]  /*9400*/  SYNCS.PHASECHK.TRANS64.TRYWAIT P2, [R0+URZ+0x78], R6 ;  /* 0x00007806000075a7 */ /* 0x0022a400080411ff */
[----:B--2---:R-:W-:Y:S05]  /*9410*/  @!P2 NANOSLEEP.SYNCS 0x989680 ;  /* 0x009896800000a95d */ /* 0x004fea0003900000 */
[----:B------:R-:W2:Y:S02]  /*9420*/  @!P2 SYNCS.PHASECHK.TRANS64 P2, [R0+URZ+0x78], R6 ;  /* 0x000078060000a5a7 */ /* 0x000ea400080410ff */
[----:B--2---:R-:W-:Y:S05]  /*9430*/  @!P2 BRA `(.L_x_177) ;  /* 0xfffffffc00f0a947 */ /* 0x004fea000383ffff */
[----:B------:R-:W-:Y:S05]  /*9440*/  BRA `(.L_x_87) ;  /* 0xffffffb400a07947 */ /* 0x000fea000383ffff */
.L_x_91:
[----:B------:R-:W-:Y:S07]  /*9450*/  MOV R0, UR21 ;  /* 0x0000001500007c02 */ /* 0x000fee0008000f00 */
.L_x_178:
[----:B-1----:R1:W2:Y:S02]  /*9460*/  SYNCS.PHASECHK.TRANS64.TRYWAIT P0, [R0+URZ+0x50], R9 ;  /* 0x00005009000075a7 */ /* 0x0022a400080011ff */
[----:B--2---:R-:W-:Y:S05]  /*9470*/  @!P0 NANOSLEEP.SYNCS 0x989680 ;  /* 0x009896800000895d */ /* 0x004fea0003900000 */
[----:B------:R-:W2:Y:S02]  /*9480*/  @!P0 SYNCS.PHASECHK.TRANS64 P0, [R0+URZ+0x50], R9 ;  /* 0x00005009000085a7 */ /* 0x000ea400080010ff */
[----:B--2---:R-:W-:Y:S05]  /*9490*/  @!P0 BRA `(.L_x_178) ;  /* 0xfffffffc00f08947 */ /* 0x004fea000383ffff */
[----:B------:R-:W-:Y:S05]  /*94a0*/  BRA `(.L_x_179) ;  /* 0xffffffb400fc7947 */ /* 0x000fea000383ffff */
.L_x_92:
[----:B------:R-:W-:Y:S07]  /*94b0*/  MOV R0, UR21 ;  /* 0x0000001500007c02 */ /* 0x000fee0008000f00 */
.L_x_180:
[----:B-1----:R1:W2:Y:S02]  /*94c0*/  SYNCS.PHASECHK.TRANS64.TRYWAIT P0, [R0+URZ+0x58], R9 ;  /* 0x00005809000075a7 */ /* 0x0022a400080011ff */
[----:B--2---:R-:W-:Y:S05]  /*94d0*/  @!P0 NANOSLEEP.SYNCS 0x989680 ;  /* 0x009896800000895d */ /* 0x004fea0003900000 */
[----:B------:R-:W2:Y:S02]  /*94e0*/  @!P0 SYNCS.PHASECHK.TRANS64 P0, [R0+URZ+0x58], R9 ;  /* 0x00005809000085a7 */ /* 0x000ea400080010ff */
[----:B--2---:R-:W-:Y:S05]  /*94f0*/  @!P0 BRA `(.L_x_180) ;  /* 0xfffffffc00f08947 */ /* 0x004fea000383ffff */
[----:B------:R-:W-:Y:S05]  /*9500*/  BRA `(.L_x_181) ;  /* 0xffffffb800587947 */ /* 0x000fea000383ffff */
.L_x_93:
[----:B------:R-:W-:Y:S07]  /*9510*/  MOV R0, UR21 ;  /* 0x0000001500007c02 */ /* 0x000fee0008000f00 */
.L_x_182:
[----:B-1----:R1:W2:Y:S02]  /*9520*/  SYNCS.PHASECHK.TRANS64.TRYWAIT P0, [R0+URZ+0x60], R9 ;  /* 0x00006009000075a7 */ /* 0x0022a400080011ff */
[----:B--2---:R-:W-:Y:S05]  /*9530*/  @!P0 NANOSLEEP.SYNCS 0x989680 ;  /* 0x009896800000895d */ /* 0x004fea0003900000 */
[----:B------:R-:W2:Y:S02]  /*9540*/  @!P0 SYNCS.PHASECHK.TRANS64 P0, [R0+URZ+0x60], R9 ;  /* 0x00006009000085a7 */ /* 0x000ea400080010ff */
[----:B--2---:R-:W-:Y:S05]  /*9550*/  @!P0 BRA `(.L_x_182) ;  /* 0xfffffffc00f08947 */ /* 0x004fea000383ffff */
[----:B------:R-:W-:Y:S05]  /*9560*/  BRA `(.L_x_183) ;  /* 0xffffffb800b47947 */ /* 0x000fea000383ffff */
.L_x_94:
[----:B------:R-:W-:Y:S07]  /*9570*/  MOV R0, UR21 ;  /* 0x0000001500007c02 */ /* 0x000fee0008000f00 */
.L_x_184:
[----:B-1----:R1:W2:Y:S02]  /*9580*/  SYNCS.PHASECHK.TRANS64.TRYWAIT P0, [R0+URZ+0x68], R9 ;  /* 0x00006809000075a7 */ /* 0x0022a400080011ff */
[----:B--2---:R-:W-:Y:S05]  /*9590*/  @!P0 NANOSLEEP.SYNCS 0x989680 ;  /* 0x009896800000895d */ /* 0x004fea0003900000 */
[----:B------:R-:W2:Y:S02]  /*95a0*/  @!P0 SYNCS.PHASECHK.TRANS64 P0, [R0+URZ+0x68], R9 ;  /* 0x00006809000085a7 */ /* 0x000ea400080010ff */
[----:B--2---:R-:W-:Y:S05]  /*95b0*/  @!P0 BRA `(.L_x_184) ;  /* 0xfffffffc00f08947 */ /* 0x004fea000383ffff */
[----:B------:R-:W-:Y:S05]  /*95c0*/  BRA `(.L_x_185) ;  /* 0xffffffbc00107947 */ /* 0x000fea000383ffff */
.L_x_96:
[----:B------:R-:W-:-:S07]  /*95d0*/  MOV R0, UR21 ;  /* 0x0000001500007c02 */ /* 0x000fce0008000f00 */
.L_x_186:
[----:B-1----:R1:W3:Y:S02]  /*95e0*/  SYNCS.PHASECHK.TRANS64.TRYWAIT P0, [R0+URZ+0x50], R2 ;  /* 0x00005002000075a7 */ /* 0x0022e400080011ff */
[----:B---3--:R-:W-:Y:S05]  /*95f0*/  @!P0 NANOSLEEP.SYNCS 0x989680 ;  /* 0x009896800000895d */ /* 0x008fea0003900000 */
[----:B------:R-:W3:Y:S02]  /*9600*/  @!P0 SYNCS.PHASECHK.TRANS64 P0, [R0+URZ+0x50], R2 ;  /* 0x00005002000085a7 */ /* 0x000ee400080010ff */
[----:B---3--:R-:W-:Y:S05]  /*9610*/  @!P0 BRA `(.L_x_186) ;  /* 0xfffffffc00f08947 */ /* 0x008fea000383ffff */
[----:B------:R-:W-:Y:S05]  /*9620*/  BRA `(.L_x_187) ;  /* 0xffffffbc009c7947 */ /* 0x000fea000383ffff */
.L_x_97:
[----:B-1----:R-:W-:-:S07]  /*9630*/  MOV R0, UR21 ;  /* 0x0000001500007c02 */ /* 0x002fce0008000f00 */
.L_x_188:
[----:B-1----:R1:W3:Y:S02]  /*9640*/  SYNCS.PHASECHK.TRANS64.TRYWAIT P0, [R0+URZ+0x58], R2 ;  /* 0x00005802000075a7 */ /* 0x0022e400080011ff */
[----:B---3--:R-:W-:Y:S05]  /*9650*/  @!P0 NANOSLEEP.SYNCS 0x989680 ;  /* 0x009896800000895d */ /* 0x008fea0003900000 */
[----:B------:R-:W3:Y:S02]  /*9660*/  @!P0 SYNCS.PHASECHK.TRANS64 P0, [R0+URZ+0x58], R2 ;  /* 0x00005802000085a7 */ /* 0x000ee400080010ff */
[----:B---3--:R-:W-:Y:S05]  /*9670*/  @!P0 BRA `(.L_x_188) ;  /* 0xfffffffc00f08947 */ /* 0x008fea000383ffff */
[----:B------:R-:W-:Y:S05]  /*9680*/  BRA `(.L_x_189) ;  /* 0xffffffbc008c7947 */ /* 0x000fea000383ffff */
.L_x_98:
[----:B-1----:R-:W-:-:S07]  /*9690*/  MOV R0, UR21 ;  /* 0x0000001500007c02 */ /* 0x002fce0008000f00 */
.L_x_190:
[----:B-1----:R1:W3:Y:S02]  /*96a0*/  SYNCS.PHASECHK.TRANS64.TRYWAIT P0, [R0+URZ+0x60], R2 ;  /* 0x00006002000075a7 */ /* 0x0022e400080011ff */
[----:B---3--:R-:W-:Y:S05]  /*96b0*/  @!P0 NANOSLEEP.SYNCS 0x989680 ;  /* 0x009896800000895d */ /* 0x008fea0003900000 */
[----:B------:R-:W3:Y:S02]  /*96c0*/  @!P0 SYNCS.PHASECHK.TRANS64 P0, [R0+URZ+0x60], R2 ;  /* 0x00006002000085a7 */ /* 0x000ee400080010ff */
[----:B---3--:R-:W-:Y:S05]  /*96d0*/  @!P0 BRA `(.L_x_190) ;  /* 0xfffffffc00f08947 */ /* 0x008fea000383ffff */
[----:B------:R-:W-:Y:S05]  /*96e0*/  BRA `(.L_x_191) ;  /* 0xffffffbc007c7947 */ /* 0x000fea000383ffff */
.L_x_100:
[----:B-1----:R1:W2:Y:S02]  /*96f0*/  SYNCS.PHASECHK.TRANS64.TRYWAIT P0, [R3+URZ+0x80], R0 ;  /* 0x00008000030075a7 */ /* 0x0022a400080011ff */
[----:B--2---:R-:W-:Y:S05]  /*9700*/  @!P0 NANOSLEEP.SYNCS 0x989680 ;  /* 0x009896800000895d */ /* 0x004fea0003900000 */
[----:B------:R-:W2:Y:S02]  /*9710*/  @!P0 SYNCS.PHASECHK.TRANS64 P0, [R3+URZ+0x80], R0 ;  /* 0x00008000030085a7 */ /* 0x000ea400080010ff */
[----:B--2---:R-:W-:Y:S05]  /*9720*/  @!P0 BRA `(.L_x_100) ;  /* 0xfffffffc00f08947 */ /* 0x004fea000383ffff */
[----:B------:R-:W-:Y:S05]  /*9730*/  BRA `(.L_x_192) ;  /* 0xffffffc000487947 */ /* 0x000fea000383ffff */
.L_x_111:
[----:B-1----:R-:W-:Y:S04]  /*9740*/  MOV R2, UR43 ;  /* 0x0000002b00027c02 */ /* 0x002fe80008000f00 */
[----:B------:R1:W2:Y:S03]  /*9750*/  SYNCS.PHASECHK.TRANS64.TRYWAIT P1, [R2+URZ+0x30], R3 ;  /* 0x00003003020075a7 */ /* 0x0002a600080211ff */
[----:B--2---:R-:W-:Y:S05]  /*9760*/  @!P1 NANOSLEEP.SYNCS 0x989680 ;  /* 0x009896800000995d */ /* 0x004fea0003900000 */
[----:B------:R-:W2:Y:S02]  /*9770*/  @!P1 SYNCS.PHASECHK.TRANS64 P1, [R2+URZ+0x30], R3 ;  /* 0x00003003020095a7 */ /* 0x000ea400080210ff */
[----:B--2---:R-:W-:Y:S05]  /*9780*/  @!P1 BRA `(.L_x_111) ;  /* 0xfffffffc00ec9947 */ /* 0x004fea000383ffff */
[----:B------:R-:W-:Y:S05]  /*9790*/  BRA `(.L_x_110) ;  /* 0xffffffcc00b47947 */ /* 0x000fea000383ffff */
.L_x_113:
[----:B-1----:R1:W4:Y:S02]  /*97a0*/  SYNCS.PHASECHK.TRANS64.TRYWAIT P0, [R53+URZ+0xa0], R0 ;  /* 0x0000a000350075a7 */ /* 0x00232400080011ff */
[----:B----4-:R-:W-:Y:S05]  /*97b0*/  @!P0 NANOSLEEP.SYNCS 0x989680 ;  /* 0x009896800000895d */ /* 0x010fea0003900000 */
[----:B------:R-:W4:Y:S02]  /*97c0*/  @!P0 SYNCS.PHASECHK.TRANS64 P0, [R53+URZ+0xa0], R0 ;  /* 0x0000a000350085a7 */ /* 0x000f2400080010ff */
[----:B----4-:R-:W-:Y:S05]  /*97d0*/  @!P0 BRA `(.L_x_113) ;  /* 0xfffffffc00f08947 */ /* 0x010fea000383ffff */
[----:B------:R-:W-:Y:S05]  /*97e0*/  BRA `(.L_x_112) ;  /* 0xffffffcc00d47947 */ /* 0x000fea000383ffff */
.L_x_122:
[----:B--2---:R2:W3:Y:S02]  /*97f0*/  SYNCS.PHASECHK.TRANS64.TRYWAIT P0, [R2+URZ+0x30], R0 ;  /* 0x00003000020075a7 */ /* 0x0044e400080011ff */
[----:B---3--:R-:W-:Y:S05]  /*9800*/  @!P0 NANOSLEEP.SYNCS 0x989680 ;  /* 0x009896800000895d */ /* 0x008fea0003900000 */
[----:B------:R-:W3:Y:S02]  /*9810*/  @!P0 SYNCS.PHASECHK.TRANS64 P0, [R2+URZ+0x30], R0 ;  /* 0x00003000020085a7 */ /* 0x000ee400080010ff */
[----:B---3--:R-:W-:Y:S05]  /*9820*/  @!P0 BRA `(.L_x_122) ;  /* 0xfffffffc00f08947 */ /* 0x008fea000383ffff */
[----:B------:R-:W-:Y:S05]  /*9830*/  BRA `(.L_x_121) ;  /* 0xffffffd400e47947 */ /* 0x000fea000383ffff */
.L_x_130:
[----:B--2---:R2:W3:Y:S02]  /*9840*/  SYNCS.PHASECHK.TRANS64.TRYWAIT P0, [R2+URZ+0x30], R4 ;  /* 0x00003004020075a7 */ /* 0x0044e400080011ff */
[----:B---3--:R-:W-:Y:S05]  /*9850*/  @!P0 NANOSLEEP.SYNCS 0x989680 ;  /* 0x009896800000895d */ /* 0x008fea0003900000 */
[----:B------:R-:W3:Y:S02]  /*9860*/  @!P0 SYNCS.PHASECHK.TRANS64 P0, [R2+URZ+0x30], R4 ;  /* 0x00003004020085a7 */ /* 0x000ee400080010ff */
[----:B---3--:R-:W-:Y:S05]  /*9870*/  @!P0 BRA `(.L_x_130) ;  /* 0xfffffffc00f08947 */ /* 0x008fea000383ffff */
[----:B------:R-:W-:Y:S05]  /*9880*/  BRA `(.L_x_129) ;  /* 0xffffffe000047947 */ /* 0x000fea000383ffff */
.L_x_138:
[----:B--2---:R2:W3:Y:S02]  /*9890*/  SYNCS.PHASECHK.TRANS64.TRYWAIT P0, [R3+URZ+0x30], R0 ;  /* 0x00003000030075a7 */ /* 0x0044e400080011ff */
[----:B---3--:R-:W-:Y:S05]  /*98a0*/  @!P0 NANOSLEEP.SYNCS 0x989680 ;  /* 0x009896800000895d */ /* 0x008fea0003900000 */
[----:B------:R-:W3:Y:S02]  /*98b0*/  @!P0 SYNCS.PHASECHK.TRANS64 P0, [R3+URZ+0x30], R0 ;  /* 0x00003000030085a7 */ /* 0x000ee400080010ff */
[----:B---3--:R-:W-:Y:S05]  /*98c0*/  @!P0 BRA `(.L_x_138) ;  /* 0xfffffffc00f08947 */ /* 0x008fea000383ffff */
[----:B------:R-:W-:Y:S05]  /*98d0*/  BRA `(.L_x_137) ;  /* 0xffffffe800247947 */ /* 0x000fea000383ffff */
        .weak           $__internal_0_$__cuda_sm10x_tcgen05_guardrail_trap_col_being_dealloced_not_returned_by_alloc
        .type           $__internal_0_$__cuda_sm10x_tcgen05_guardrail_trap_col_being_dealloced_not_returned_by_alloc,@function
        .size           $__internal_0_$__cuda_sm10x_tcgen05_guardrail_trap_col_being_dealloced_not_returned_by_alloc,($__internal_1_$__cuda_sm10x_tcgen05_guardrail_trap_phase_invalid_during_alloc - $__internal_0_$__cuda_sm10x_tcgen05_guardrail_trap_col_being_dealloced_not_returned_by_alloc)
$__internal_0_$__cuda_sm10x_tcgen05_guardrail_trap_col_being_dealloced_not_returned_by_alloc:
[----:B------:R-:W-:Y:S05]  /*98e0*/  BPT.TRAP 0x1 ;  /* 0x000000040000795c */ /* 0x000fea0000300000 */
[----:B------:R-:W-:-:S04]  /*98f0*/  HFMA2 R3, -RZ, RZ, 0, 0 ;  /* 0x00000000ff037431 */ /* 0x000fc800000001ff */
[----:B------:R-:W-:Y:S05]  /*9900*/  RET.REL.NODEC R2 `(_ZN7cutlass13device_kernelINS_4gemm6kernel13GemmUniversalIN4cute5tupleIJiiiiEEENS1_10collective13CollectiveMmaINS1_35MainloopSm100TmaUmmaWarpSpecializedILi3ELi2ELi4ENS5_IJNS4_1CILi2EEESB_NSA_ILi1EEEEEEEENS5_IJNSA_ILi128EEESF_NSA_ILi32EEEEEENS_6half_tENS5_IJlSC_lEEESI_SJ_NS4_8TiledMMAINS4_8MMA_AtomIJNS4_26SM100_MMA_F16BF16_2x1SM_SSISI_SI_fLi128ELi128ELNS4_4UMMA5MajorE0ELSO_0ELNSN_7ScaleInE0ELSP_0EEEEEENS4_6LayoutINS5_IJSC_SC_SC_EEENS5_IJNSA_ILi0EEESU_SU_EEEEENS5_IJNS4_10UnderscoreESX_SX_EEEEENS4_28SM100_TMA_2SM_LOAD_MULTICASTENS4_14ComposedLayoutINS4_7SwizzleILi2ELi4ELi3EEENS4_18smem_ptr_flag_bitsILi16EEENSS_INS5_IJNSA_ILi8EEESG_EEENS5_IJSG_SC_EEEEEEEvNS4_8identityENS4_18SM100_TMA_2SM_LOADES1A_vS1B_EENS_8epilogue10collective18CollectiveEpilogueINS1E_23Sm100TmaWarpSpecializedILi4ELi2ELi16ELb1ELb0EEEJNS5_IJNSA_ILi64EEESF_SG_EEENS5_IJNSS_IS1J_SC_EENSS_INS5_IJNSA_ILi16EEESB_EEENS5_IJSC_S1J_EEEEEEEESI_SJ_SI_SJ_NS1E_6fusion15FusionCallbacksIS1I_NS1R_17LinearCombinationISI_fSI_fLNS_15FloatRoundStyleE2EEES1K_S1Q_JEEENS4_5SM1004TMEM4LOAD26SM100_TMEM_LOAD_32dp32b16xENS4_13SM90_TMA_LOADENS11_INS12_ILi1ELi4ELi3EEES15_NSS_INS5_IJS16_S1M_EEENS5_IJS1M_SC_EEEEEEENS4_39AutoVectorizingCopyWithAssumedAlignmentILi128EEENS4_14SM90_TMA_STOREES26_S28_S28_EEEvvEEEEvNT_6ParamsE) ;  /* 0xffffff6402bc7950 */ /* 0x000fea0003c3ffff */
        .weak           $__internal_1_$__cuda_sm10x_tcgen05_guardrail_trap_phase_invalid_during_alloc
        .type           $__internal_1_$__cuda_sm10x_tcgen05_guardrail_trap_phase_invalid_during_alloc,@function
        .size           $__internal_1_$__cuda_sm10x_tcgen05_guardrail_trap_phase_invalid_during_alloc,($__internal_2_$__cuda_sm10x_tcgen05_guardrail_trap_unallocated_columns_being_dealloced - $__internal_1_$__cuda_sm10x_tcgen05_guardrail_trap_phase_invalid_during_alloc)
$__internal_1_$__cuda_sm10x_tcgen05_guardrail_trap_phase_invalid_during_alloc:
[----:B------:R-:W-:Y:S05]  /*9910*/  BPT.TRAP 0x1 ;  /* 0x000000040000795c */ /* 0x000fea0000300000 */
[----:B------:R-:W-:-:S04]  /*9920*/  MOV R5, 0x0 ;  /* 0x0000000000057802 */ /* 0x000fc80000000f00 */
[----:B------:R-:W-:Y:S05]  /*9930*/  RET.REL.NODEC R4 `(_ZN7cutlass13device_kernelINS_4gemm6kernel13GemmUniversalIN4cute5tupleIJiiiiEEENS1_10collective13CollectiveMmaINS1_35MainloopSm100TmaUmmaWarpSpecializedILi3ELi2ELi4ENS5_IJNS4_1CILi2EEESB_NSA_ILi1EEEEEEEENS5_IJNSA_ILi128EEESF_NSA_ILi32EEEEEENS_6half_tENS5_IJlSC_lEEESI_SJ_NS4_8TiledMMAINS4_8MMA_AtomIJNS4_26SM100_MMA_F16BF16_2x1SM_SSISI_SI_fLi128ELi128ELNS4_4UMMA5MajorE0ELSO_0ELNSN_7ScaleInE0ELSP_0EEEEEENS4_6LayoutINS5_IJSC_SC_SC_EEENS5_IJNSA_ILi0EEESU_SU_EEEEENS5_IJNS4_10UnderscoreESX_SX_EEEEENS4_28SM100_TMA_2SM_LOAD_MULTICASTENS4_14ComposedLayoutINS4_7SwizzleILi2ELi4ELi3EEENS4_18smem_ptr_flag_bitsILi16EEENSS_INS5_IJNSA_ILi8EEESG_EEENS5_IJSG_SC_EEEEEEEvNS4_8identityENS4_18SM100_TMA_2SM_LOADES1A_vS1B_EENS_8epilogue10collective18CollectiveEpilogueINS1E_23Sm100TmaWarpSpecializedILi4ELi2ELi16ELb1ELb0EEEJNS5_IJNSA_ILi64EEESF_SG_EEENS5_IJNSS_IS1J_SC_EENSS_INS5_IJNSA_ILi16EEESB_EEENS5_IJSC_S1J_EEEEEEEESI_SJ_SI_SJ_NS1E_6fusion15FusionCallbacksIS1I_NS1R_17LinearCombinationISI_fSI_fLNS_15FloatRoundStyleE2EEES1K_S1Q_JEEENS4_5SM1004TMEM4LOAD26SM100_TMEM_LOAD_32dp32b16xENS4_13SM90_TMA_LOADENS11_INS12_ILi1ELi4ELi3EEES15_NSS_INS5_IJS16_S1M_EEENS5_IJS1M_SC_EEEEEEENS4_39AutoVectorizingCopyWithAssumedAlignmentILi128EEENS4_14SM90_TMA_STOREES26_S28_S28_EEEvvEEEEvNT_6ParamsE) ;  /* 0xffffff6404b07950 */ /* 0x000fea0003c3ffff */
        .weak           $__internal_2_$__cuda_sm10x_tcgen05_guardrail_trap_unallocated_columns_being_dealloced
        .type           $__internal_2_$__cuda_sm10x_tcgen05_guardrail_trap_unallocated_columns_being_dealloced,@function
        .size           $__internal_2_$__cuda_sm10x_tcgen05_guardrail_trap_unallocated_columns_being_dealloced,(.L_x_194 - $__internal_2_$__cuda_sm10x_tcgen05_guardrail_trap_unallocated_columns_being_dealloced)
$__internal_2_$__cuda_sm10x_tcgen05_guardrail_trap_unallocated_columns_being_dealloced:
[----:B------:R-:W-:Y:S05]  /*9940*/  BPT.TRAP 0x1 ;  /* 0x000000040000795c */ /* 0x000fea0000300000 */
[----:B------:R-:W-:-:S04]  /*9950*/  HFMA2 R3, -RZ, RZ, 0, 0 ;  /* 0x00000000ff037431 */ /* 0x000fc800000001ff */
[----:B------:R-:W-:Y:S05]  /*9960*/  RET.REL.NODEC R2 `(_ZN7cutlass13device_kernelINS_4gemm6kernel13GemmUniversalIN4cute5tupleIJiiiiEEENS1_10collective13CollectiveMmaINS1_35MainloopSm100TmaUmmaWarpSpecializedILi3ELi2ELi4ENS5_IJNS4_1CILi2EEESB_NSA_ILi1EEEEEEEENS5_IJNSA_ILi128EEESF_NSA_ILi32EEEEEENS_6half_tENS5_IJlSC_lEEESI_SJ_NS4_8TiledMMAINS4_8MMA_AtomIJNS4_26SM100_MMA_F16BF16_2x1SM_SSISI_SI_fLi128ELi128ELNS4_4UMMA5MajorE0ELSO_0ELNSN_7ScaleInE0ELSP_0EEEEEENS4_6LayoutINS5_IJSC_SC_SC_EEENS5_IJNSA_ILi0EEESU_SU_EEEEENS5_IJNS4_10UnderscoreESX_SX_EEEEENS4_28SM100_TMA_2SM_LOAD_MULTICASTENS4_14ComposedLayoutINS4_7SwizzleILi2ELi4ELi3EEENS4_18smem_ptr_flag_bitsILi16EEENSS_INS5_IJNSA_ILi8EEESG_EEENS5_IJSG_SC_EEEEEEEvNS4_8identityENS4_18SM100_TMA_2SM_LOADES1A_vS1B_EENS_8epilogue10collective18CollectiveEpilogueINS1E_23Sm100TmaWarpSpecializedILi4ELi2ELi16ELb1ELb0EEEJNS5_IJNSA_ILi64EEESF_SG_EEENS5_IJNSS_IS1J_SC_EENSS_INS5_IJNSA_ILi16EEESB_EEENS5_IJSC_S1J_EEEEEEEESI_SJ_SI_SJ_NS1E_6fusion15FusionCallbacksIS1I_NS1R_17LinearCombinationISI_fSI_fLNS_15FloatRoundStyleE2EEES1K_S1Q_JEEENS4_5SM1004TMEM4LOAD26SM100_TMEM_LOAD_32dp32b16xENS4_13SM90_TMA_LOADENS11_INS12_ILi1ELi4ELi3EEES15_NSS_INS5_IJS16_S1M_EEENS5_IJS1M_SC_EEEEEEENS4_39AutoVectorizingCopyWithAssumedAlignmentILi128EEENS4_14SM90_TMA_STOREES26_S28_S28_EEEvvEEEEvNT_6ParamsE) ;  /* 0xffffff6402a47950 */ /* 0x000fea0003c3ffff */
.L_x_193:
[----:B------:R-:W-:-:S00]  /*9970*/  BRA `(.L_x_193) ;  /* 0xfffffffc00fc7947 */ /* 0x000fc0000383ffff */
[----:B------:R-:W-:-:S00]  /*9980*/  NOP ;  /* 0x0000000000007918 */ /* 0x000fc00000000000 */
[----:B------:R-:W-:-:S00]  /*9990*/  NOP ;  /* 0x0000000000007918 */ /* 0x000fc00000000000 */
[----:B------:R-:W-:-:S00]  /*99a0*/  NOP ;  /* 0x0000000000007918 */ /* 0x000fc00000000000 */
[----:B------:R-:W-:-:S00]  /*99b0*/  NOP ;  /* 0x0000000000007918 */ /* 0x000fc00000000000 */
[----:B------:R-:W-:-:S00]  /*99c0*/  NOP ;  /* 0x0000000000007918 */ /* 0x000fc00000000000 */
[----:B------:R-:W-:-:S00]  /*99d0*/  NOP ;  /* 0x0000000000007918 */ /* 0x000fc00000000000 */
[----:B------:R-:W-:-:S00]  /*99e0*/  NOP ;  /* 0x0000000000007918 */ /* 0x000fc00000000000 */
[----:B------:R-:W-:-:S00]  /*99f0*/  NOP ;  /* 0x0000000000007918 */ /* 0x000fc00000000000 */
.L_x_194:


//--------------------- .nv.global.init           --------------------------
	.section	.nv.global.init,"aw",@progbits
.nv.global.init:
	.type		$str$27,@object
	.size		$str$27,($str$28 - $str$27)
$str$27:
        /*0000*/ 	.byte	0x28, 0x61, 0x64, 0x64, 0x72, 0x65, 0x73, 0x73, 0x20, 0x26, 0x20, 0x6d, 0x61, 0x73, 0x6b, 0x29
        /*0010*/ 	.byte	0x20, 0x3d, 0x3d, 0x20, 0x30, 0x00
	.type		$str$28,@object
	.size		$str$28,($str$26 - $str$28)
$str$28:
        /*0016*/ 	.byte	0x2f, 0x74, 0x6d, 0x70, 0x2f, 0x63, 0x75, 0x74, 0x6c, 0x61, 0x73, 0x73, 0x5f, 0x73, 0x77, 0x65
        /*0026*/ 	.byte	0x65, 0x70, 0x5f, 0x73, 0x72, 0x63, 0x2f, 0x69, 0x6e, 0x63, 0x6c, 0x75, 0x64, 0x65, 0x2f, 0x63
        /*0036*/ 	.byte	0x75, 0x74, 0x65, 0x2f, 0x70, 0x6f, 0x69, 0x6e, 0x74, 0x65, 0x72, 0x5f, 0x66, 0x6c, 0x61, 0x67
        /*0046*/ 	.byte	0x67, 0x65, 0x64, 0x2e, 0x68, 0x70, 0x70, 0x00
	.type		$str$26,@object
	.size		$str$26,($str$25 - $str$26)
$str$26:
        /*004e*/ 	.byte	0x2f, 0x74, 0x6d, 0x70, 0x2f, 0x63, 0x75, 0x74, 0x6c, 0x61, 0x73, 0x73, 0x5f, 0x73, 0x77, 0x65
        /*005e*/ 	.byte	0x65, 0x70, 0x5f, 0x73, 0x72, 0x63, 0x2f, 0x69, 0x6e, 0x63, 0x6c, 0x75, 0x64, 0x65, 0x2f, 0x63
        /*006e*/ 	.byte	0x75, 0x74, 0x65, 0x2f, 0x61, 0x74, 0x6f, 0x6d, 0x2f, 0x63, 0x6f, 0x70, 0x79, 0x5f, 0x74, 0x72
        /*007e*/ 	.byte	0x61, 0x69, 0x74, 0x73, 0x5f, 0x73, 0x6d, 0x31, 0x30, 0x30, 0x2e, 0x68, 0x70, 0x70, 0x00
	.type		$str$25,@object
	.size		$str$25,(__unnamed_1 - $str$25)
$str$25:
        /*008d*/ 	.byte	0x28, 0x28, 0x75, 0x69, 0x6e, 0x74, 0x33, 0x32, 0x5f, 0x74, 0x28, 0x74, 0x68, 0x72, 0x65, 0x61
        /*009d*/ 	.byte	0x64, 0x49, 0x64, 0x78, 0x2e, 0x78, 0x29, 0x20, 0x2f, 0x20, 0x33, 0x32, 0x29, 0x20, 0x25, 0x20
        /*00ad*/ 	.byte	0x34, 0x29, 0x20, 0x3d, 0x3d, 0x20, 0x28, 0x28, 0x28, 0x74, 0x6d, 0x65, 0x6d, 0x5f, 0x61, 0x64
        /*00bd*/ 	.byte	0x64, 0x72, 0x20, 0x3e, 0x3e, 0x20, 0x31, 0x36, 0x29, 0x20, 0x2f, 0x20, 0x33, 0x32, 0x29, 0x20
        /*00cd*/ 	.byte	0x25, 0x20, 0x34, 0x29, 0x00
	.type		__unnamed_1,@object
	.size		__unnamed_1,(__unnamed_2 - __unnamed_1)
__unnamed_1:
        /*00d2*/ 	.byte	0x61, 0x75, 0x74, 0x6f, 0x20, 0x63, 0x75, 0x74, 0x65, 0x3a, 0x3a, 0x61, 0x73, 0x5f, 0x70, 0x6f
        /* <DEDUP_REMOVED lines=24> */
        /*0262*/ 	.byte	0x34, 0x38, 0x3e, 0x3e, 0x3e, 0x3e, 0x5d, 0x00
	.type		__unnamed_2,@object
	.size		__unnamed_2,(.L_2 - __unnamed_2)
__unnamed_2:
        /* <DEDUP_REMOVED lines=40> */
        /*04ea*/ 	.byte	0x3a, 0x3a, 0x43, 0x3c, 0x30, 0x3e, 0x3e, 0x3e, 0x3e, 0x5d, 0x00
.L_2:


//--------------------- .nv.shared._ZN7cutlass13device_kernelINS_4gemm6kernel13GemmUniversalIN4cute5tupleIJiiiiEEENS1_10collective13CollectiveMmaINS1_35MainloopSm100TmaUmmaWarpSpecializedILi3ELi2ELi4ENS5_IJNS4_1CILi2EEESB_NSA_ILi1EEEEEEEENS5_IJNSA_ILi128EEESF_NSA_ILi32EEEEEENS_6half_tENS5_IJlSC_lEEESI_SJ_NS4_8TiledMMAINS4_8MMA_AtomIJNS4_26SM100_MMA_F16BF16_2x1SM_SSISI_SI_fLi128ELi128ELNS4_4UMMA5MajorE0ELSO_0ELNSN_7ScaleInE0ELSP_0EEEEEENS4_6LayoutINS5_IJSC_SC_SC_EEENS5_IJNSA_ILi0EEESU_SU_EEEEENS5_IJNS4_10UnderscoreESX_SX_EEEEENS4_28SM100_TMA_2SM_LOAD_MULTICASTENS4_14ComposedLayoutINS4_7SwizzleILi2ELi4ELi3EEENS4_18smem_ptr_flag_bitsILi16EEENSS_INS5_IJNSA_ILi8EEESG_EEENS5_IJSG_SC_EEEEEEEvNS4_8identityENS4_18SM100_TMA_2SM_LOADES1A_vS1B_EENS_8epilogue10collective18CollectiveEpilogueINS1E_23Sm100TmaWarpSpecializedILi4ELi2ELi16ELb1ELb0EEEJNS5_IJNSA_ILi64EEESF_SG_EEENS5_IJNSS_IS1J_SC_EENSS_INS5_IJNSA_ILi16EEESB_EEENS5_IJSC_S1J_EEEEEEEESI_SJ_SI_SJ_NS1E_6fusion15FusionCallbacksIS1I_NS1R_17LinearCombinationISI_fSI_fLNS_15FloatRoundStyleE2EEES1K_S1Q_JEEENS4_5SM1004TMEM4LOAD26SM100_TMEM_LOAD_32dp32b16xENS4_13SM90_TMA_LOADENS11_INS12_ILi1ELi4ELi3EEES15_NSS_INS5_IJS16_S1M_EEENS5_IJS1M_SC_EEEEEEENS4_39AutoVectorizingCopyWithAssumedAlignmentILi128EEENS4_14SM90_TMA_STOREES26_S28_S28_EEEvvEEEEvNT_6ParamsE --------------------------
	.section	.nv.shared._ZN7cutlass13device_kernelINS_4gemm6kernel13GemmUniversalIN4cute5tupleIJiiiiEEENS1_10collective13CollectiveMmaINS1_35MainloopSm100TmaUmmaWarpSpecializedILi3ELi2ELi4ENS5_IJNS4_1CILi2EEESB_NSA_ILi1EEEEEEEENS5_IJNSA_ILi128EEESF_NSA_ILi32EEEEEENS_6half_tENS5_IJlSC_lEEESI_SJ_NS4_8TiledMMAINS4_8MMA_AtomIJNS4_26SM100_MMA_F16BF16_2x1SM_SSISI_SI_fLi128ELi128ELNS4_4UMMA5MajorE0ELSO_0ELNSN_7ScaleInE0ELSP_0EEEEEENS4_6LayoutINS5_IJSC_SC_SC_EEENS5_IJNSA_ILi0EEESU_SU_EEEEENS5_IJNS4_10UnderscoreESX_SX_EEEEENS4_28SM100_TMA_2SM_LOAD_MULTICASTENS4_14ComposedLayoutINS4_7SwizzleILi2ELi4ELi3EEENS4_18smem_ptr_flag_bitsILi16EEENSS_INS5_IJNSA_ILi8EEESG_EEENS5_IJSG_SC_EEEEEEEvNS4_8identityENS4_18SM100_TMA_2SM_LOADES1A_vS1B_EENS_8epilogue10collective18CollectiveEpilogueINS1E_23Sm100TmaWarpSpecializedILi4ELi2ELi16ELb1ELb0EEEJNS5_IJNSA_ILi64EEESF_SG_EEENS5_IJNSS_IS1J_SC_EENSS_INS5_IJNSA_ILi16EEESB_EEENS5_IJSC_S1J_EEEEEEEESI_SJ_SI_SJ_NS1E_6fusion15FusionCallbacksIS1I_NS1R_17LinearCombinationISI_fSI_fLNS_15FloatRoundStyleE2EEES1K_S1Q_JEEENS4_5SM1004TMEM4LOAD26SM100_TMEM_LOAD_32dp32b16xENS4_13SM90_TMA_LOADENS11_INS12_ILi1ELi4ELi3EEES15_NSS_INS5_IJS16_S1M_EEENS5_IJS1M_SC_EEEEEEENS4_39AutoVectorizingCopyWithAssumedAlignmentILi128EEENS4_14SM90_TMA_STOREES26_S28_S28_EEEvvEEEEvNT_6ParamsE,"aw",@nobits
	.sectionflags	@""
	.align	16
	.zero		1024


//--------------------- .nv.shared.reserved.0     --------------------------
	.section	.nv.shared.reserved.0,"aw",@nobits
	.weak		__nv_reservedSMEM_offset_0_alias
	.size		__nv_reservedSMEM_offset_0_alias, 0, 64
	.other		__nv_reservedSMEM_offset_0_alias,@"STO_CUDA_RESERVED_SHARED STV_DEFAULT"
__nv_reservedSMEM_offset_0_alias:
	.zero		0
.nv.shared.reserved.0:
	.zero		64
	.weak		__nv_reservedSMEM_tcgen05_partition
	.type		__nv_reservedSMEM_tcgen05_partition,@object
	.size		__nv_reservedSMEM_tcgen05_partition,(.L_0 - __nv_reservedSMEM_tcgen05_partition)
__nv_reservedSMEM_tcgen05_partition:
	.zero		32
.L_0:


//--------------------- .nv.global                --------------------------
	.section	.nv.global,"aw",@nobits
.nv.global:
	.type		_ZN39_INTERNAL_656feb38_4_k_cu_b11cf3b5_70484cute1_E,@object
	.size		_ZN39_INTERNAL_656feb38_4_k_cu_b11cf3b5_70484cute1_E,(_ZN39_INTERNAL_656feb38_4_k_cu_b11cf3b5_70484cuda3std3__45__cpo6cbeginE - _ZN39_INTERNAL_656feb38_4_k_cu_b11cf3b5_70484cute1_E)
_ZN39_INTERNAL_656feb38_4_k_cu_b11cf3b5_70484cute1_E:
	.zero		1
	.type		_ZN39_INTERNAL_656feb38_4_k_cu_b11cf3b5_70484cuda3std3__45__cpo6cbeginE,@object
	.size		_ZN39_INTERNAL_656feb38_4_k_cu_b11cf3b5_70484cuda3std3__45__cpo6cbeginE,(_ZN39_INTERNAL_656feb38_4_k_cu_b11cf3b5_70484cuda3std3__48in_placeE - _ZN39_INTERNAL_656feb38_4_k_cu_b11cf3b5_70484cuda3std3__45__cpo6cbeginE)
_ZN39_INTERNAL_656feb38_4_k_cu_b11cf3b5_70484cuda3std3__45__cpo6cbeginE:
	.zero		1
	.type		_ZN39_INTERNAL_656feb38_4_k_cu_b11cf3b5_70484cuda3std3__48in_placeE,@object
	.size		_ZN39_INTERNAL_656feb38_4_k_cu_b11cf3b5_70484cuda3std3__48in_placeE,(_ZN39_INTERNAL_656feb38_4_k_cu_b11cf3b5_70484cuda3std6ranges3__45__cpo9iter_moveE - _ZN39_INTERNAL_656feb38_4_k_cu_b11cf3b5_70484cuda3std3__48in_placeE)
_ZN39_INTERNAL_656feb38_4_k_cu_b11cf3b5_70484cuda3std3__48in_placeE:
	.zero		1
	.type		_ZN39_INTERNAL_656feb38_4_k_cu_b11cf3b5_70484cuda3std6ranges3__45__cpo9iter_moveE,@object
	.size		_ZN39_INTERNAL_656feb38_4_k_cu_b11cf3b5_70484cuda3std6ranges3__45__cpo9iter_moveE,(_ZN39_INTERNAL_656feb38_4_k_cu_b11cf3b5_70484cuda3std3__45__cpo5beginE - _ZN39_INTERNAL_656feb38_4_k_cu_b11cf3b5_70484cuda3std6ranges3__45__cpo9iter_moveE)
_ZN39_INTERNAL_656feb38_4_k_cu_b11cf3b5_70484cuda3std6ranges3__45__cpo9iter_moveE:
	.zero		1
	.type		_ZN39_INTERNAL_656feb38_4_k_cu_b11cf3b5_70484cuda3std3__45__cpo5beginE,@object
	.size		_ZN39_INTERNAL_656feb38_4_k_cu_b11cf3b5_70484cuda3std3__45__cpo5beginE,(_ZN39_INTERNAL_656feb38_4_k_cu_b11cf3b5_70484cuda3std3__441_GLOBAL__N__656feb38_4_k_cu_b11cf3b5_70486ignoreE - _ZN39_INTERNAL_656feb38_4_k_cu_b11cf3b5_70484cuda3std3__45__cpo5beginE)
_ZN39_INTERNAL_656feb38_4_k_cu_b11cf3b5_70484cuda3std3__45__cpo5beginE:
	.zero		1
	.type		_ZN39_INTERNAL_656feb38_4_k_cu_b11cf3b5_70484cuda3std3__441_GLOBAL__N__656feb38_4_k_cu_b11cf3b5_70486ignoreE,@object
	.size		_ZN39_INTERNAL_656feb38_4_k_cu_b11cf3b5_70484cuda3std3__441_GLOBAL__N__656feb38_4_k_cu_b11cf3b5_70486ignoreE,(_ZN39_INTERNAL_656feb38_4_k_cu_b11cf3b5_70484cute7productE - _ZN39_INTERNAL_656feb38_4_k_cu_b11cf3b5_70484cuda3std3__441_GLOBAL__N__656feb38_4_k_cu_b11cf3b5_70486ignoreE)
_ZN39_INTERNAL_656feb38_4_k_cu_b11cf3b5_70484cuda3std3__441_GLOBAL__N__656feb38_4_k_cu_b11cf3b5_70486ignoreE:
	.zero		1
	.type		_ZN39_INTERNAL_656feb38_4_k_cu_b11cf3b5_70484cute7productE,@object
	.size		_ZN39_INTERNAL_656feb38_4_k_cu_b11cf3b5_70484cute7productE,(_ZN39_INTERNAL_656feb38_4_k_cu_b11cf3b5_70484cuda3std3__45__cpo3endE - _ZN39_INTERNAL_656feb38_4_k_cu_b11cf3b5_70484cute7productE)
_ZN39_INTERNAL_656feb38_4_k_cu_b11cf3b5_70484cute7productE:
	.zero		1
	.type		_ZN39_INTERNAL_656feb38_4_k_cu_b11cf3b5_70484cuda3std3__45__cpo3endE,@object
	.size		_ZN39_INTERNAL_656feb38_4_k_cu_b11cf3b5_70484cuda3std3__45__cpo3endE,(_ZN39_INTERNAL_656feb38_4_k_cu_b11cf3b5_70484cuda3std3__419piecewise_constructE - _ZN39_INTERNAL_656feb38_4_k_cu_b11cf3b5_70484cuda3std3__45__cpo3endE)
_ZN39_INTERNAL_656feb38_4_k_cu_b11cf3b5_70484cuda3std3__45__cpo3endE:
	.zero		1
	.type		_ZN39_INTERNAL_656feb38_4_k_cu_b11cf3b5_70484cuda3std3__419piecewise_constructE,@object
	.size		_ZN39_INTERNAL_656feb38_4_k_cu_b11cf3b5_70484cuda3std3__419piecewise_constructE,(_ZN39_INTERNAL_656feb38_4_k_cu_b11cf3b5_70484cuda3std3__45__cpo4cendE - _ZN39_INTERNAL_656feb38_4_k_cu_b11cf3b5_70484cuda3std3__419piecewise_constructE)
_ZN39_INTERNAL_656feb38_4_k_cu_b11cf3b5_70484cuda3std3__419piecewise_constructE:
	.zero		1
	.type		_ZN39_INTERNAL_656feb38_4_k_cu_b11cf3b5_70484cuda3std3__45__cpo4cendE,@object
	.size		_ZN39_INTERNAL_656feb38_4_k_cu_b11cf3b5_70484cuda3std3__45__cpo4cendE,(_ZN39_INTERNAL_656feb38_4_k_cu_b11cf3b5_70484cuda3std6ranges3__45__cpo4swapE - _ZN39_INTERNAL_656feb38_4_k_cu_b11cf3b5_70484cuda3std3__45__cpo4cendE)
_ZN39_INTERNAL_656feb38_4_k_cu_b11cf3b5_70484cuda3std3__45__cpo4cendE:
	.zero		1
	.type		_ZN39_INTERNAL_656feb38_4_k_cu_b11cf3b5_70484cuda3std6ranges3__45__cpo4swapE,@object
	.size		_ZN39_INTERNAL_656feb38_4_k_cu_b11cf3b5_70484cuda3std6ranges3__45__cpo4swapE,(.L_10 - _ZN39_INTERNAL_656feb38_4_k_cu_b11cf3b5_70484cuda3std6ranges3__45__cpo4swapE)
_ZN39_INTERNAL_656feb38_4_k_cu_b11cf3b5_70484cuda3std6ranges3__45__cpo4swapE:
	.zero		1
.L_10:


//--------------------- .nv.constant0._ZN7cutlass13device_kernelINS_4gemm6kernel13GemmUniversalIN4cute5tupleIJiiiiEEENS1_10collective13CollectiveMmaINS1_35MainloopSm100TmaUmmaWarpSpecializedILi3ELi2ELi4ENS5_IJNS4_1CILi2EEESB_NSA_ILi1EEEEEEEENS5_IJNSA_ILi128EEESF_NSA_ILi32EEEEEENS_6half_tENS5_IJlSC_lEEESI_SJ_NS4_8TiledMMAINS4_8MMA_AtomIJNS4_26SM100_MMA_F16BF16_2x1SM_SSISI_SI_fLi128ELi128ELNS4_4UMMA5MajorE0ELSO_0ELNSN_7ScaleInE0ELSP_0EEEEEENS4_6LayoutINS5_IJSC_SC_SC_EEENS5_IJNSA_ILi0EEESU_SU_EEEEENS5_IJNS4_10UnderscoreESX_SX_EEEEENS4_28SM100_TMA_2SM_LOAD_MULTICASTENS4_14ComposedLayoutINS4_7SwizzleILi2ELi4ELi3EEENS4_18smem_ptr_flag_bitsILi16EEENSS_INS5_IJNSA_ILi8EEESG_EEENS5_IJSG_SC_EEEEEEEvNS4_8identityENS4_18SM100_TMA_2SM_LOADES1A_vS1B_EENS_8epilogue10collective18CollectiveEpilogueINS1E_23Sm100TmaWarpSpecializedILi4ELi2ELi16ELb1ELb0EEEJNS5_IJNSA_ILi64EEESF_SG_EEENS5_IJNSS_IS1J_SC_EENSS_INS5_IJNSA_ILi16EEESB_EEENS5_IJSC_S1J_EEEEEEEESI_SJ_SI_SJ_NS1E_6fusion15FusionCallbacksIS1I_NS1R_17LinearCombinationISI_fSI_fLNS_15FloatRoundStyleE2EEES1K_S1Q_JEEENS4_5SM1004TMEM4LOAD26SM100_TMEM_LOAD_32dp32b16xENS4_13SM90_TMA_LOADENS11_INS12_ILi1ELi4ELi3EEES15_NSS_INS5_IJS16_S1M_EEENS5_IJS1M_SC_EEEEEEENS4_39AutoVectorizingCopyWithAssumedAlignmentILi128EEENS4_14SM90_TMA_STOREES26_S28_S28_EEEvvEEEEvNT_6ParamsE --------------------------
	.section	.nv.constant0._ZN7cutlass13device_kernelINS_4gemm6kernel13GemmUniversalIN4cute5tupleIJiiiiEEENS1_10collective13CollectiveMmaINS1_35MainloopSm100TmaUmmaWarpSpecializedILi3ELi2ELi4ENS5_IJNS4_1CILi2EEESB_NSA_ILi1EEEEEEEENS5_IJNSA_ILi128EEESF_NSA_ILi32EEEEEENS_6half_tENS5_IJlSC_lEEESI_SJ_NS4_8TiledMMAINS4_8MMA_AtomIJNS4_26SM100_MMA_F16BF16_2x1SM_SSISI_SI_fLi128ELi128ELNS4_4UMMA5MajorE0ELSO_0ELNSN_7ScaleInE0ELSP_0EEEEEENS4_6LayoutINS5_IJSC_SC_SC_EEENS5_IJNSA_ILi0EEESU_SU_EEEEENS5_IJNS4_10UnderscoreESX_SX_EEEEENS4_28SM100_TMA_2SM_LOAD_MULTICASTENS4_14ComposedLayoutINS4_7SwizzleILi2ELi4ELi3EEENS4_18smem_ptr_flag_bitsILi16EEENSS_INS5_IJNSA_ILi8EEESG_EEENS5_IJSG_SC_EEEEEEEvNS4_8identityENS4_18SM100_TMA_2SM_LOADES1A_vS1B_EENS_8epilogue10collective18CollectiveEpilogueINS1E_23Sm100TmaWarpSpecializedILi4ELi2ELi16ELb1ELb0EEEJNS5_IJNSA_ILi64EEESF_SG_EEENS5_IJNSS_IS1J_SC_EENSS_INS5_IJNSA_ILi16EEESB_EEENS5_IJSC_S1J_EEEEEEEESI_SJ_SI_SJ_NS1E_6fusion15FusionCallbacksIS1I_NS1R_17LinearCombinationISI_fSI_fLNS_15FloatRoundStyleE2EEES1K_S1Q_JEEENS4_5SM1004TMEM4LOAD26SM100_TMEM_LOAD_32dp32b16xENS4_13SM90_TMA_LOADENS11_INS12_ILi1ELi4ELi3EEES15_NSS_INS5_IJS16_S1M_EEENS5_IJS1M_SC_EEEEEEENS4_39AutoVectorizingCopyWithAssumedAlignmentILi128EEENS4_14SM90_TMA_STOREES26_S28_S28_EEEvvEEEEvNT_6ParamsE,"a",@progbits
	.sectionflags	@""
	.align	4
.nv.constant0._ZN7cutlass13device_kernelINS_4gemm6kernel13GemmUniversalIN4cute5tupleIJiiiiEEENS1_10collective13CollectiveMmaINS1_35MainloopSm100TmaUmmaWarpSpecializedILi3ELi2ELi4ENS5_IJNS4_1CILi2EEESB_NSA_ILi1EEEEEEEENS5_IJNSA_ILi128EEESF_NSA_ILi32EEEEEENS_6half_tENS5_IJlSC_lEEESI_SJ_NS4_8TiledMMAINS4_8MMA_AtomIJNS4_26SM100_MMA_F16BF16_2x1SM_SSISI_SI_fLi128ELi128ELNS4_4UMMA5MajorE0ELSO_0ELNSN_7ScaleInE0ELSP_0EEEEEENS4_6LayoutINS5_IJSC_SC_SC_EEENS5_IJNSA_ILi0EEESU_SU_EEEEENS5_IJNS4_10UnderscoreESX_SX_EEEEENS4_28SM100_TMA_2SM_LOAD_MULTICASTENS4_14ComposedLayoutINS4_7SwizzleILi2ELi4ELi3EEENS4_18smem_ptr_flag_bitsILi16EEENSS_INS5_IJNSA_ILi8EEESG_EEENS5_IJSG_SC_EEEEEEEvNS4_8identityENS4_18SM100_TMA_2SM_LOADES1A_vS1B_EENS_8epilogue10collective18CollectiveEpilogueINS1E_23Sm100TmaWarpSpecializedILi4ELi2ELi16ELb1ELb0EEEJNS5_IJNSA_ILi64EEESF_SG_EEENS5_IJNSS_IS1J_SC_EENSS_INS5_IJNSA_ILi16EEESB_EEENS5_IJSC_S1J_EEEEEEEESI_SJ_SI_SJ_NS1E_6fusion15FusionCallbacksIS1I_NS1R_17LinearCombinationISI_fSI_fLNS_15FloatRoundStyleE2EEES1K_S1Q_JEEENS4_5SM1004TMEM4LOAD26SM100_TMEM_LOAD_32dp32b16xENS4_13SM90_TMA_LOADENS11_INS12_ILi1ELi4ELi3EEES15_NSS_INS5_IJS16_S1M_EEENS5_IJS1M_SC_EEEEEEENS4_39AutoVectorizingCopyWithAssumedAlignmentILi128EEENS4_14SM90_TMA_STOREES26_S28_S28_EEEvvEEEEvNT_6ParamsE:
	.zero		2944


//--------------------- SYMBOLS --------------------------

	.type		.nv.reservedSmem.offset0,@object
	.size		.nv.reservedSmem.offset0,0x4
	.type		.nv.reservedSmem.cap,@object
	.size		.nv.reservedSmem.cap,0x4
	.type		__assertfail,@function
